//
// Generated by NVIDIA NVVM Compiler
//
// Compiler Build ID: CL-36424714
// Cuda compilation tools, release 13.0, V13.0.88
// Based on NVVM 20.0.0
//

.version 9.0
.target sm_100
.address_size 64

	// .globl	_Z17gpu_process_imagePhS_
.extern .func __assertfail
(
	.param .b64 __assertfail_param_0,
	.param .b64 __assertfail_param_1,
	.param .b32 __assertfail_param_2,
	.param .b64 __assertfail_param_3,
	.param .b64 __assertfail_param_4
)
;
.shared .align 4 .b8 _ZZ21gpu_process_image_auxPhS_E9histogram[1024];
.shared .align 4 .b8 _ZZ21gpu_process_image_auxPhS_E8hist_min[1024];
.shared .align 1 .b8 _ZZ21gpu_process_image_auxPhS_E3map[256];
.global .align 1 .b8 __unnamed_1[42] = {118, 111, 105, 100, 32, 113, 117, 101, 117, 101, 95, 101, 110, 113, 117, 101, 117, 101, 95, 103, 112, 117, 95, 115, 105, 100, 101, 40, 81, 117, 101, 117, 101, 32, 42, 44, 32, 105, 110, 116, 41};
.global .align 1 .b8 __unnamed_2[44] = {118, 111, 105, 100, 32, 113, 117, 101, 117, 101, 95, 100, 101, 113, 117, 101, 117, 101, 95, 103, 112, 117, 95, 115, 105, 100, 101, 40, 81, 117, 101, 117, 101, 32, 42, 44, 32, 105, 110, 116, 32, 42, 41};
// _ZZ22producer_consumer_loopPhS_P5QueueS1_E7img_idx has been demoted
.global .align 1 .b8 $str[31] = {33, 113, 117, 101, 117, 101, 95, 105, 115, 95, 102, 117, 108, 108, 95, 103, 112, 117, 95, 115, 105, 100, 101, 40, 113, 117, 101, 117, 101, 41};
.global .align 1 .b8 $str$1[27] = {47, 116, 109, 112, 47, 115, 97, 115, 115, 95, 99, 117, 95, 104, 118, 100, 106, 55, 112, 99, 102, 47, 107, 46, 99, 117};
.global .align 1 .b8 $str$2[32] = {33, 113, 117, 101, 117, 101, 95, 105, 115, 95, 101, 109, 112, 116, 121, 95, 103, 112, 117, 95, 115, 105, 100, 101, 40, 113, 117, 101, 117, 101, 41};

.visible .entry _Z17gpu_process_imagePhS_(
	.param .u64 .ptr .align 1 _Z17gpu_process_imagePhS__param_0,
	.param .u64 .ptr .align 1 _Z17gpu_process_imagePhS__param_1
)
{
	.reg .pred 	%p<60>;
	.reg .b16 	%rs<11>;
	.reg .b32 	%r<178>;
	.reg .b32 	%f<5>;
	.reg .b64 	%rd<38>;

	ld.param.u64 	%rd10, [_Z17gpu_process_imagePhS__param_0];
	ld.param.u64 	%rd11, [_Z17gpu_process_imagePhS__param_1];
	cvta.to.global.u64 	%rd1, %rd11;
	cvta.to.global.u64 	%rd2, %rd10;
	mov.u32 	%r177, %tid.x;
	setp.gt.u32 	%p2, %r177, 255;
	shl.b32 	%r74, %r177, 2;
	mov.u32 	%r75, _ZZ21gpu_process_image_auxPhS_E9histogram;
	add.s32 	%r2, %r75, %r74;
	@%p2 bra 	$L__BB0_2;
	mov.b32 	%r76, 0;
	st.shared.u32 	[%r2], %r76;
$L__BB0_2:
	bar.sync 	0;
	mov.u32 	%r3, %ntid.x;
	add.s32 	%r77, %r177, %r3;
	max.u32 	%r78, %r77, 1024;
	setp.lt.u32 	%p3, %r77, 1024;
	selp.u32 	%r79, 1, 0, %p3;
	add.s32 	%r80, %r77, %r79;
	sub.s32 	%r81, %r78, %r80;
	div.u32 	%r82, %r81, %r3;
	add.s32 	%r4, %r82, %r79;
	add.s32 	%r83, %r4, 1;
	and.b32  	%r5, %r83, 3;
	and.b32  	%r6, %r4, 3;
	setp.eq.s32 	%p4, %r6, 3;
	mov.u32 	%r160, %r177;
	@%p4 bra 	$L__BB0_5;
	cvt.u64.u32 	%rd12, %r177;
	add.s64 	%rd36, %rd2, %rd12;
	neg.s32 	%r155, %r5;
	mad.lo.s32 	%r160, %r3, %r5, %r177;
	cvt.u64.u32 	%rd13, %r3;
$L__BB0_4:
	.pragma "nounroll";
	ld.global.u8 	%rs1, [%rd36];
	mul.wide.u16 	%r84, %rs1, 4;
	add.s32 	%r86, %r75, %r84;
	atom.shared.add.u32 	%r87, [%r86], 1;
	add.s64 	%rd36, %rd36, %rd13;
	add.s32 	%r155, %r155, 1;
	setp.ne.s32 	%p5, %r155, 0;
	@%p5 bra 	$L__BB0_4;
$L__BB0_5:
	setp.lt.u32 	%p6, %r4, 3;
	@%p6 bra 	$L__BB0_8;
	shl.b32 	%r88, %r3, 1;
	add.s32 	%r159, %r160, %r88;
	shl.b32 	%r13, %r3, 2;
	mad.lo.s32 	%r158, %r3, 3, %r160;
	add.s32 	%r157, %r3, %r160;
$L__BB0_7:
	cvt.u64.u32 	%rd14, %r160;
	add.s64 	%rd15, %rd2, %rd14;
	ld.global.u8 	%rs2, [%rd15];
	mul.wide.u16 	%r89, %rs2, 4;
	add.s32 	%r91, %r75, %r89;
	atom.shared.add.u32 	%r92, [%r91], 1;
	add.s32 	%r93, %r160, %r3;
	cvt.u64.u32 	%rd16, %r157;
	add.s64 	%rd17, %rd2, %rd16;
	ld.global.u8 	%rs3, [%rd17];
	mul.wide.u16 	%r94, %rs3, 4;
	add.s32 	%r95, %r75, %r94;
	atom.shared.add.u32 	%r96, [%r95], 1;
	add.s32 	%r97, %r93, %r3;
	cvt.u64.u32 	%rd18, %r159;
	add.s64 	%rd19, %rd2, %rd18;
	ld.global.u8 	%rs4, [%rd19];
	mul.wide.u16 	%r98, %rs4, 4;
	add.s32 	%r99, %r75, %r98;
	atom.shared.add.u32 	%r100, [%r99], 1;
	add.s32 	%r101, %r97, %r3;
	cvt.u64.u32 	%rd20, %r158;
	add.s64 	%rd21, %rd2, %rd20;
	ld.global.u8 	%rs5, [%rd21];
	mul.wide.u16 	%r102, %rs5, 4;
	add.s32 	%r103, %r75, %r102;
	atom.shared.add.u32 	%r104, [%r103], 1;
	add.s32 	%r160, %r101, %r3;
	add.s32 	%r159, %r159, %r13;
	add.s32 	%r158, %r158, %r13;
	add.s32 	%r157, %r157, %r13;
	setp.lt.u32 	%p7, %r160, 1024;
	@%p7 bra 	$L__BB0_7;
$L__BB0_8:
	bar.sync 	0;
	setp.lt.u32 	%p8, %r3, 2;
	@%p8 bra 	$L__BB0_15;
	min.u32 	%r24, %r3, 256;
	mov.b32 	%r161, 1;
$L__BB0_10:
	setp.lt.u32 	%p9, %r177, 256;
	setp.ge.u32 	%p10, %r177, %r161;
	and.pred  	%p1, %p9, %p10;
	not.pred 	%p11, %p1;
	@%p11 bra 	$L__BB0_12;
	sub.s32 	%r107, %r177, %r161;
	shl.b32 	%r108, %r107, 2;
	add.s32 	%r110, %r75, %r108;
	ld.shared.u32 	%r163, [%r110];
$L__BB0_12:
	bar.sync 	0;
	@%p11 bra 	$L__BB0_14;
	ld.shared.u32 	%r111, [%r2];
	add.s32 	%r112, %r111, %r163;
	st.shared.u32 	[%r2], %r112;
$L__BB0_14:
	bar.sync 	0;
	shl.b32 	%r161, %r161, 1;
	setp.lt.u32 	%p13, %r161, %r24;
	@%p13 bra 	$L__BB0_10;
$L__BB0_15:
	setp.gt.u32 	%p14, %r177, 255;
	mov.u32 	%r114, _ZZ21gpu_process_image_auxPhS_E8hist_min;
	add.s32 	%r30, %r114, %r74;
	@%p14 bra 	$L__BB0_17;
	ld.shared.u32 	%r115, [%r2];
	st.shared.u32 	[%r30], %r115;
$L__BB0_17:
	bar.sync 	0;
	add.s32 	%r117, %r177, -1;
	setp.gt.u32 	%p15, %r117, 254;
	@%p15 bra 	$L__BB0_19;
	ld.shared.u32 	%r165, [%r30+-4];
$L__BB0_19:
	bar.sync 	0;
	add.s32 	%r33, %r177, -256;
	setp.lt.u32 	%p16, %r33, -255;
	setp.eq.s32 	%p17, %r165, 0;
	or.pred  	%p18, %p16, %p17;
	@%p18 bra 	$L__BB0_23;
	ld.shared.u32 	%r34, [%r30];
	setp.ne.s32 	%p19, %r34, 0;
	@%p19 bra 	$L__BB0_22;
	st.shared.u32 	[%r30], %r165;
	bra.uni 	$L__BB0_23;
$L__BB0_22:
	min.s32 	%r118, %r34, %r165;
	st.shared.u32 	[%r30], %r118;
$L__BB0_23:
	bar.sync 	0;
	add.s32 	%r119, %r177, -2;
	setp.gt.u32 	%p20, %r119, 253;
	@%p20 bra 	$L__BB0_25;
	ld.shared.u32 	%r165, [%r30+-8];
$L__BB0_25:
	bar.sync 	0;
	setp.lt.u32 	%p21, %r33, -254;
	setp.eq.s32 	%p22, %r165, 0;
	or.pred  	%p23, %p21, %p22;
	@%p23 bra 	$L__BB0_29;
	ld.shared.u32 	%r37, [%r30];
	setp.eq.s32 	%p24, %r37, 0;
	@%p24 bra 	$L__BB0_28;
	min.s32 	%r120, %r37, %r165;
	st.shared.u32 	[%r30], %r120;
	bra.uni 	$L__BB0_29;
$L__BB0_28:
	st.shared.u32 	[%r30], %r165;
$L__BB0_29:
	bar.sync 	0;
	add.s32 	%r121, %r177, -4;
	setp.gt.u32 	%p25, %r121, 251;
	@%p25 bra 	$L__BB0_31;
	ld.shared.u32 	%r165, [%r30+-16];
$L__BB0_31:
	bar.sync 	0;
	setp.lt.u32 	%p26, %r33, -252;
	setp.eq.s32 	%p27, %r165, 0;
	or.pred  	%p28, %p26, %p27;
	@%p28 bra 	$L__BB0_35;
	ld.shared.u32 	%r40, [%r30];
	setp.eq.s32 	%p29, %r40, 0;
	@%p29 bra 	$L__BB0_34;
	min.s32 	%r122, %r40, %r165;
	st.shared.u32 	[%r30], %r122;
	bra.uni 	$L__BB0_35;
$L__BB0_34:
	st.shared.u32 	[%r30], %r165;
$L__BB0_35:
	bar.sync 	0;
	add.s32 	%r123, %r177, -8;
	setp.gt.u32 	%p30, %r123, 247;
	@%p30 bra 	$L__BB0_37;
	ld.shared.u32 	%r165, [%r30+-32];
$L__BB0_37:
	bar.sync 	0;
	setp.lt.u32 	%p31, %r33, -248;
	setp.eq.s32 	%p32, %r165, 0;
	or.pred  	%p33, %p31, %p32;
	@%p33 bra 	$L__BB0_41;
	ld.shared.u32 	%r43, [%r30];
	setp.eq.s32 	%p34, %r43, 0;
	@%p34 bra 	$L__BB0_40;
	min.s32 	%r124, %r43, %r165;
	st.shared.u32 	[%r30], %r124;
	bra.uni 	$L__BB0_41;
$L__BB0_40:
	st.shared.u32 	[%r30], %r165;
$L__BB0_41:
	bar.sync 	0;
	add.s32 	%r125, %r177, -16;
	setp.gt.u32 	%p35, %r125, 239;
	@%p35 bra 	$L__BB0_43;
	ld.shared.u32 	%r165, [%r30+-64];
$L__BB0_43:
	bar.sync 	0;
	setp.lt.u32 	%p36, %r33, -240;
	setp.eq.s32 	%p37, %r165, 0;
	or.pred  	%p38, %p36, %p37;
	@%p38 bra 	$L__BB0_47;
	ld.shared.u32 	%r46, [%r30];
	setp.eq.s32 	%p39, %r46, 0;
	@%p39 bra 	$L__BB0_46;
	min.s32 	%r126, %r46, %r165;
	st.shared.u32 	[%r30], %r126;
	bra.uni 	$L__BB0_47;
$L__BB0_46:
	st.shared.u32 	[%r30], %r165;
$L__BB0_47:
	bar.sync 	0;
	add.s32 	%r127, %r177, -32;
	setp.gt.u32 	%p40, %r127, 223;
	@%p40 bra 	$L__BB0_49;
	ld.shared.u32 	%r165, [%r30+-128];
$L__BB0_49:
	bar.sync 	0;
	setp.lt.u32 	%p41, %r33, -224;
	setp.eq.s32 	%p42, %r165, 0;
	or.pred  	%p43, %p41, %p42;
	@%p43 bra 	$L__BB0_53;
	ld.shared.u32 	%r49, [%r30];
	setp.eq.s32 	%p44, %r49, 0;
	@%p44 bra 	$L__BB0_52;
	min.s32 	%r128, %r49, %r165;
	st.shared.u32 	[%r30], %r128;
	bra.uni 	$L__BB0_53;
$L__BB0_52:
	st.shared.u32 	[%r30], %r165;
$L__BB0_53:
	bar.sync 	0;
	add.s32 	%r129, %r177, -64;
	setp.gt.u32 	%p45, %r129, 191;
	@%p45 bra 	$L__BB0_55;
	ld.shared.u32 	%r165, [%r30+-256];
$L__BB0_55:
	bar.sync 	0;
	setp.lt.u32 	%p46, %r33, -192;
	setp.eq.s32 	%p47, %r165, 0;
	or.pred  	%p48, %p46, %p47;
	@%p48 bra 	$L__BB0_59;
	ld.shared.u32 	%r52, [%r30];
	setp.eq.s32 	%p49, %r52, 0;
	@%p49 bra 	$L__BB0_58;
	min.s32 	%r130, %r52, %r165;
	st.shared.u32 	[%r30], %r130;
	bra.uni 	$L__BB0_59;
$L__BB0_58:
	st.shared.u32 	[%r30], %r165;
$L__BB0_59:
	bar.sync 	0;
	and.b32  	%r53, %r177, 896;
	setp.ne.s32 	%p50, %r53, 128;
	@%p50 bra 	$L__BB0_61;
	ld.shared.u32 	%r165, [%r30+-512];
$L__BB0_61:
	bar.sync 	0;
	setp.ne.s32 	%p51, %r53, 128;
	setp.eq.s32 	%p52, %r165, 0;
	or.pred  	%p53, %p51, %p52;
	@%p53 bra 	$L__BB0_65;
	ld.shared.u32 	%r56, [%r30];
	setp.eq.s32 	%p54, %r56, 0;
	@%p54 bra 	$L__BB0_64;
	min.s32 	%r131, %r56, %r165;
	st.shared.u32 	[%r30], %r131;
	bra.uni 	$L__BB0_65;
$L__BB0_64:
	st.shared.u32 	[%r30], %r165;
$L__BB0_65:
	setp.gt.u32 	%p55, %r177, 255;
	bar.sync 	0;
	@%p55 bra 	$L__BB0_67;
	ld.shared.u32 	%r132, [_ZZ21gpu_process_image_auxPhS_E8hist_min+1020];
	ld.shared.u32 	%r133, [%r2];
	sub.s32 	%r134, %r133, %r132;
	cvt.rn.f32.s32 	%f1, %r134;
	sub.s32 	%r135, 1024, %r132;
	cvt.rn.f32.s32 	%f2, %r135;
	div.rn.f32 	%f3, %f1, %f2;
	mul.f32 	%f4, %f3, 0f437F0000;
	cvt.rzi.s32.f32 	%r136, %f4;
	mov.u32 	%r137, _ZZ21gpu_process_image_auxPhS_E3map;
	add.s32 	%r138, %r137, %r177;
	st.shared.u8 	[%r138], %r136;
$L__BB0_67:
	setp.eq.s32 	%p56, %r6, 3;
	bar.sync 	0;
	@%p56 bra 	$L__BB0_70;
	cvt.u64.u32 	%rd37, %r177;
	cvt.u64.u32 	%rd7, %r3;
	neg.s32 	%r172, %r5;
	mov.u32 	%r140, _ZZ21gpu_process_image_auxPhS_E3map;
$L__BB0_69:
	.pragma "nounroll";
	add.s64 	%rd22, %rd2, %rd37;
	ld.global.u8 	%r139, [%rd22];
	add.s32 	%r141, %r140, %r139;
	ld.shared.u8 	%rs6, [%r141];
	add.s64 	%rd23, %rd1, %rd37;
	st.global.u8 	[%rd23], %rs6;
	add.s64 	%rd37, %rd37, %rd7;
	cvt.u32.u64 	%r177, %rd37;
	add.s32 	%r172, %r172, 1;
	setp.ne.s32 	%p57, %r172, 0;
	@%p57 bra 	$L__BB0_69;
$L__BB0_70:
	setp.lt.u32 	%p58, %r4, 3;
	@%p58 bra 	$L__BB0_73;
	shl.b32 	%r142, %r3, 1;
	add.s32 	%r176, %r177, %r142;
	shl.b32 	%r63, %r3, 2;
	mad.lo.s32 	%r175, %r3, 3, %r177;
	add.s32 	%r174, %r3, %r177;
$L__BB0_72:
	cvt.u64.u32 	%rd24, %r177;
	add.s64 	%rd25, %rd2, %rd24;
	ld.global.u8 	%r143, [%rd25];
	mov.u32 	%r144, _ZZ21gpu_process_image_auxPhS_E3map;
	add.s32 	%r145, %r144, %r143;
	ld.shared.u8 	%rs7, [%r145];
	add.s64 	%rd26, %rd1, %rd24;
	st.global.u8 	[%rd26], %rs7;
	add.s32 	%r146, %r177, %r3;
	cvt.u64.u32 	%rd27, %r174;
	add.s64 	%rd28, %rd2, %rd27;
	ld.global.u8 	%r147, [%rd28];
	add.s32 	%r148, %r144, %r147;
	ld.shared.u8 	%rs8, [%r148];
	add.s64 	%rd29, %rd1, %rd27;
	st.global.u8 	[%rd29], %rs8;
	add.s32 	%r149, %r146, %r3;
	cvt.u64.u32 	%rd30, %r176;
	add.s64 	%rd31, %rd2, %rd30;
	ld.global.u8 	%r150, [%rd31];
	add.s32 	%r151, %r144, %r150;
	ld.shared.u8 	%rs9, [%r151];
	add.s64 	%rd32, %rd1, %rd30;
	st.global.u8 	[%rd32], %rs9;
	add.s32 	%r152, %r149, %r3;
	cvt.u64.u32 	%rd33, %r175;
	add.s64 	%rd34, %rd2, %rd33;
	ld.global.u8 	%r153, [%rd34];
	add.s32 	%r154, %r144, %r153;
	ld.shared.u8 	%rs10, [%r154];
	add.s64 	%rd35, %rd1, %rd33;
	st.global.u8 	[%rd35], %rs10;
	add.s32 	%r177, %r152, %r3;
	add.s32 	%r176, %r176, %r63;
	add.s32 	%r175, %r175, %r63;
	add.s32 	%r174, %r174, %r63;
	setp.lt.u32 	%p59, %r177, 1024;
	@%p59 bra 	$L__BB0_72;
$L__BB0_73:
	ret;

}
	// .globl	_Z22producer_consumer_loopPhS_P5QueueS1_
.visible .entry _Z22producer_consumer_loopPhS_P5QueueS1_(
	.param .u64 .ptr .align 1 _Z22producer_consumer_loopPhS_P5QueueS1__param_0,
	.param .u64 .ptr .align 1 _Z22producer_consumer_loopPhS_P5QueueS1__param_1,
	.param .u64 .ptr .align 1 _Z22producer_consumer_loopPhS_P5QueueS1__param_2,
	.param .u64 .ptr .align 1 _Z22producer_consumer_loopPhS_P5QueueS1__param_3
)
{
	.reg .pred 	%p<79>;
	.reg .b16 	%rs<15>;
	.reg .b32 	%r<228>;
	.reg .b32 	%f<5>;
	.reg .b64 	%rd<80>;
	// demoted variable
	.shared .align 4 .u32 _ZZ22producer_consumer_loopPhS_P5QueueS1_E7img_idx;
	ld.param.u64 	%rd13, [_Z22producer_consumer_loopPhS_P5QueueS1__param_0];
	ld.param.u64 	%rd14, [_Z22producer_consumer_loopPhS_P5QueueS1__param_1];
	ld.param.u64 	%rd15, [_Z22producer_consumer_loopPhS_P5QueueS1__param_2];
	ld.param.u64 	%rd16, [_Z22producer_consumer_loopPhS_P5QueueS1__param_3];
	cvta.to.global.u64 	%rd1, %rd14;
	cvta.to.global.u64 	%rd2, %rd13;
	cvta.to.global.u64 	%rd17, %rd16;
	cvta.to.global.u64 	%rd18, %rd15;
	mov.u32 	%r53, %ctaid.x;
	mul.wide.u32 	%rd19, %r53, 56;
	add.s64 	%rd3, %rd18, %rd19;
	add.s64 	%rd4, %rd17, %rd19;
	mov.u32 	%r1, %tid.x;
	shl.b32 	%r54, %r1, 2;
	mov.u32 	%r55, _ZZ21gpu_process_image_auxPhS_E9histogram;
	add.s32 	%r2, %r55, %r54;
	mov.u32 	%r3, %ntid.x;
	min.u32 	%r4, %r3, 256;
	mov.u32 	%r56, _ZZ21gpu_process_image_auxPhS_E8hist_min;
	add.s32 	%r5, %r56, %r54;
	add.s32 	%r6, %r1, %r3;
	max.u32 	%r57, %r6, 1024;
	setp.lt.u32 	%p2, %r6, 1024;
	selp.u32 	%r58, 1, 0, %p2;
	add.s32 	%r59, %r6, %r58;
	sub.s32 	%r60, %r57, %r59;
	div.u32 	%r61, %r60, %r3;
	add.s32 	%r7, %r61, %r58;
	and.b32  	%r8, %r7, 3;
	add.s32 	%r9, %r6, %r3;
	add.s32 	%r10, %r1, -256;
	and.b32  	%r11, %r1, 896;
	mul.wide.u32 	%rd5, %r3, 4;
$L__BB1_1:
	ld.global.u32 	%r62, [%rd3+8];
	ld.global.u32 	%r63, [%rd3+12];
	setp.ne.s32 	%p3, %r62, %r63;
	@%p3 bra 	$L__BB1_3;
$L__BB1_2:
	membar.sys;
	ld.global.u32 	%r64, [%rd3+8];
	ld.global.u32 	%r65, [%rd3+12];
	setp.eq.s32 	%p4, %r64, %r65;
	@%p4 bra 	$L__BB1_2;
$L__BB1_3:
	setp.ne.s32 	%p5, %r1, 0;
	@%p5 bra 	$L__BB1_6;
	membar.gl;
	ld.global.u32 	%r66, [%rd3+8];
	ld.global.u32 	%r67, [%rd3+12];
	setp.ne.s32 	%p6, %r66, %r67;
	@%p6 bra 	$L__BB1_6;
	mov.u64 	%rd20, $str$2;
	cvta.global.u64 	%rd21, %rd20;
	mov.u64 	%rd22, $str$1;
	cvta.global.u64 	%rd23, %rd22;
	mov.u64 	%rd24, __unnamed_2;
	cvta.global.u64 	%rd25, %rd24;
	{ // callseq 0, 0
	.param .b64 param0;
	st.param.b64 	[param0], %rd21;
	.param .b64 param1;
	st.param.b64 	[param1], %rd23;
	.param .b32 param2;
	st.param.b32 	[param2], 386;
	.param .b64 param3;
	st.param.b64 	[param3], %rd25;
	.param .b64 param4;
	st.param.b64 	[param4], 1;
	call.uni 
	__assertfail, 
	(
	param0, 
	param1, 
	param2, 
	param3, 
	param4
	);
	} // callseq 0
$L__BB1_6:
	setp.ne.s32 	%p7, %r1, 0;
	membar.gl;
	@%p7 bra 	$L__BB1_8;
	membar.gl;
	ld.global.u32 	%r68, [%rd3];
	mul.wide.s32 	%rd26, %r68, 4;
	add.s64 	%rd27, %rd3, %rd26;
	ld.global.u32 	%r69, [%rd27+16];
	st.shared.u32 	[_ZZ22producer_consumer_loopPhS_P5QueueS1_E7img_idx], %r69;
	membar.gl;
	ld.global.u32 	%r70, [%rd3];
	add.s32 	%r71, %r70, 1;
	mul.hi.s32 	%r72, %r71, 1717986919;
	shr.u32 	%r73, %r72, 31;
	shr.s32 	%r74, %r72, 2;
	add.s32 	%r75, %r74, %r73;
	mul.lo.s32 	%r76, %r75, 10;
	sub.s32 	%r77, %r71, %r76;
	st.global.u32 	[%rd3], %r77;
$L__BB1_8:
	setp.ne.s32 	%p8, %r1, 0;
	membar.gl;
	@%p8 bra 	$L__BB1_10;
	membar.gl;
	ld.global.u32 	%r78, [%rd3+12];
	add.s32 	%r79, %r78, 1;
	st.global.u32 	[%rd3+12], %r79;
$L__BB1_10:
	membar.sys;
	bar.sync 	0;
	membar.sys;
	ld.shared.u32 	%r80, [_ZZ22producer_consumer_loopPhS_P5QueueS1_E7img_idx];
	setp.ne.s32 	%p9, %r80, -1;
	@%p9 bra 	$L__BB1_19;
	membar.sys;
	ld.global.u32 	%r189, [%rd4+8];
	ld.global.u32 	%r190, [%rd4+12];
	sub.s32 	%r191, %r189, %r190;
	abs.s32 	%r192, %r191;
	setp.ne.s32 	%p74, %r192, 10;
	@%p74 bra 	$L__BB1_13;
$L__BB1_12:
	membar.sys;
	ld.global.u32 	%r193, [%rd4+8];
	ld.global.u32 	%r194, [%rd4+12];
	sub.s32 	%r195, %r193, %r194;
	abs.s32 	%r196, %r195;
	setp.eq.s32 	%p75, %r196, 10;
	@%p75 bra 	$L__BB1_12;
$L__BB1_13:
	setp.ne.s32 	%p76, %r1, 0;
	membar.sys;
	@%p76 bra 	$L__BB1_16;
	membar.gl;
	ld.global.u32 	%r197, [%rd4+8];
	ld.global.u32 	%r198, [%rd4+12];
	sub.s32 	%r199, %r197, %r198;
	abs.s32 	%r200, %r199;
	setp.ne.s32 	%p77, %r200, 10;
	@%p77 bra 	$L__BB1_16;
	mov.u64 	%rd71, $str;
	cvta.global.u64 	%rd72, %rd71;
	mov.u64 	%rd73, $str$1;
	cvta.global.u64 	%rd74, %rd73;
	mov.u64 	%rd75, __unnamed_1;
	cvta.global.u64 	%rd76, %rd75;
	{ // callseq 2, 0
	.param .b64 param0;
	st.param.b64 	[param0], %rd72;
	.param .b64 param1;
	st.param.b64 	[param1], %rd74;
	.param .b32 param2;
	st.param.b32 	[param2], 363;
	.param .b64 param3;
	st.param.b64 	[param3], %rd76;
	.param .b64 param4;
	st.param.b64 	[param4], 1;
	call.uni 
	__assertfail, 
	(
	param0, 
	param1, 
	param2, 
	param3, 
	param4
	);
	} // callseq 2
$L__BB1_16:
	setp.ne.s32 	%p78, %r1, 0;
	membar.gl;
	@%p78 bra 	$L__BB1_18;
	membar.gl;
	ld.global.u32 	%r201, [%rd4+4];
	add.s32 	%r202, %r201, 1;
	mul.hi.s32 	%r203, %r202, 1717986919;
	shr.u32 	%r204, %r203, 31;
	shr.s32 	%r205, %r203, 2;
	add.s32 	%r206, %r205, %r204;
	mul.lo.s32 	%r207, %r206, 10;
	sub.s32 	%r208, %r202, %r207;
	st.global.u32 	[%rd4+4], %r208;
	membar.gl;
	ld.global.u32 	%r209, [%rd4+4];
	mul.wide.s32 	%rd77, %r209, 4;
	add.s64 	%rd78, %rd4, %rd77;
	mov.b32 	%r210, -1;
	st.global.u32 	[%rd78+16], %r210;
	membar.gl;
	ld.global.u32 	%r211, [%rd4+12];
	add.s32 	%r212, %r211, 1;
	st.global.u32 	[%rd4+12], %r212;
$L__BB1_18:
	membar.sys;
	bar.sync 	0;
	membar.sys;
	membar.sys;
	bar.sync 	0;
	ret;
$L__BB1_19:
	setp.gt.u32 	%p10, %r1, 255;
	membar.sys;
	ld.shared.u32 	%r81, [_ZZ22producer_consumer_loopPhS_P5QueueS1_E7img_idx];
	shl.b32 	%r82, %r81, 10;
	cvt.s64.s32 	%rd6, %r82;
	membar.sys;
	@%p10 bra 	$L__BB1_21;
	mov.b32 	%r83, 0;
	st.shared.u32 	[%r2], %r83;
$L__BB1_21:
	add.s64 	%rd7, %rd2, %rd6;
	setp.eq.s32 	%p11, %r8, 3;
	bar.sync 	0;
	cvt.u64.u32 	%rd28, %r1;
	add.s64 	%rd8, %rd7, %rd28;
	cvt.s64.s32 	%rd29, %r3;
	add.s64 	%rd9, %rd8, %rd29;
	add.s64 	%rd10, %rd9, %rd29;
	mov.u32 	%r213, %r1;
	@%p11 bra 	$L__BB1_25;
	setp.eq.s32 	%p12, %r8, 0;
	ld.global.u8 	%rs1, [%rd8];
	mul.wide.u16 	%r84, %rs1, 4;
	mov.u32 	%r85, _ZZ21gpu_process_image_auxPhS_E9histogram;
	add.s32 	%r86, %r85, %r84;
	atom.shared.add.u32 	%r87, [%r86], 1;
	mov.u32 	%r213, %r6;
	@%p12 bra 	$L__BB1_25;
	setp.eq.s32 	%p13, %r8, 1;
	ld.global.u8 	%rs2, [%rd9];
	mul.wide.u16 	%r88, %rs2, 4;
	add.s32 	%r90, %r85, %r88;
	atom.shared.add.u32 	%r91, [%r90], 1;
	mov.u32 	%r213, %r9;
	@%p13 bra 	$L__BB1_25;
	add.s32 	%r213, %r9, %r3;
	ld.global.u8 	%rs3, [%rd10];
	mul.wide.u16 	%r92, %rs3, 4;
	add.s32 	%r94, %r85, %r92;
	atom.shared.add.u32 	%r95, [%r94], 1;
$L__BB1_25:
	setp.lt.u32 	%p14, %r7, 3;
	@%p14 bra 	$L__BB1_28;
	shl.b32 	%r96, %r3, 1;
	add.s32 	%r14, %r96, %r213;
	mad.lo.s32 	%r15, %r3, 3, %r213;
	add.s32 	%r16, %r3, %r213;
	mov.u64 	%rd79, %rd7;
	mov.u32 	%r214, %r213;
$L__BB1_27:
	cvt.u64.u32 	%rd30, %r16;
	cvt.u64.u32 	%rd31, %r15;
	cvt.u64.u32 	%rd32, %r14;
	cvt.u64.u32 	%rd33, %r213;
	add.s64 	%rd34, %rd79, %rd33;
	ld.global.u8 	%rs4, [%rd34];
	mul.wide.u16 	%r97, %rs4, 4;
	mov.u32 	%r98, _ZZ21gpu_process_image_auxPhS_E9histogram;
	add.s32 	%r99, %r98, %r97;
	atom.shared.add.u32 	%r100, [%r99], 1;
	add.s32 	%r101, %r214, %r3;
	add.s64 	%rd35, %rd79, %rd30;
	ld.global.u8 	%rs5, [%rd35];
	mul.wide.u16 	%r102, %rs5, 4;
	add.s32 	%r103, %r98, %r102;
	atom.shared.add.u32 	%r104, [%r103], 1;
	add.s32 	%r105, %r101, %r3;
	add.s64 	%rd36, %rd79, %rd32;
	ld.global.u8 	%rs6, [%rd36];
	mul.wide.u16 	%r106, %rs6, 4;
	add.s32 	%r107, %r98, %r106;
	atom.shared.add.u32 	%r108, [%r107], 1;
	add.s32 	%r109, %r105, %r3;
	add.s64 	%rd37, %rd79, %rd31;
	ld.global.u8 	%rs7, [%rd37];
	mul.wide.u16 	%r110, %rs7, 4;
	add.s32 	%r111, %r98, %r110;
	atom.shared.add.u32 	%r112, [%r111], 1;
	add.s32 	%r214, %r109, %r3;
	add.s64 	%rd79, %rd79, %rd5;
	setp.lt.u32 	%p15, %r214, 1024;
	@%p15 bra 	$L__BB1_27;
$L__BB1_28:
	setp.lt.u32 	%p16, %r3, 2;
	bar.sync 	0;
	@%p16 bra 	$L__BB1_35;
	mov.b32 	%r215, 1;
$L__BB1_30:
	setp.lt.u32 	%p17, %r1, 256;
	setp.ge.u32 	%p18, %r1, %r215;
	and.pred  	%p1, %p17, %p18;
	not.pred 	%p19, %p1;
	@%p19 bra 	$L__BB1_32;
	sub.s32 	%r115, %r1, %r215;
	shl.b32 	%r116, %r115, 2;
	mov.u32 	%r117, _ZZ21gpu_process_image_auxPhS_E9histogram;
	add.s32 	%r118, %r117, %r116;
	ld.shared.u32 	%r217, [%r118];
$L__BB1_32:
	bar.sync 	0;
	@%p19 bra 	$L__BB1_34;
	ld.shared.u32 	%r119, [%r2];
	add.s32 	%r120, %r119, %r217;
	st.shared.u32 	[%r2], %r120;
$L__BB1_34:
	bar.sync 	0;
	shl.b32 	%r215, %r215, 1;
	setp.lt.u32 	%p21, %r215, %r4;
	@%p21 bra 	$L__BB1_30;
$L__BB1_35:
	setp.gt.u32 	%p22, %r1, 255;
	@%p22 bra 	$L__BB1_37;
	ld.shared.u32 	%r121, [%r2];
	st.shared.u32 	[%r5], %r121;
$L__BB1_37:
	add.s32 	%r123, %r1, -1;
	setp.gt.u32 	%p23, %r123, 254;
	bar.sync 	0;
	@%p23 bra 	$L__BB1_39;
	ld.shared.u32 	%r219, [%r5+-4];
$L__BB1_39:
	setp.lt.u32 	%p24, %r10, -255;
	bar.sync 	0;
	setp.eq.s32 	%p25, %r219, 0;
	or.pred  	%p26, %p24, %p25;
	@%p26 bra 	$L__BB1_43;
	ld.shared.u32 	%r26, [%r5];
	setp.ne.s32 	%p27, %r26, 0;
	@%p27 bra 	$L__BB1_42;
	st.shared.u32 	[%r5], %r219;
	bra.uni 	$L__BB1_43;
$L__BB1_42:
	min.s32 	%r124, %r26, %r219;
	st.shared.u32 	[%r5], %r124;
$L__BB1_43:
	add.s32 	%r125, %r1, -2;
	setp.gt.u32 	%p28, %r125, 253;
	bar.sync 	0;
	@%p28 bra 	$L__BB1_45;
	ld.shared.u32 	%r219, [%r5+-8];
$L__BB1_45:
	setp.lt.u32 	%p29, %r10, -254;
	bar.sync 	0;
	setp.eq.s32 	%p30, %r219, 0;
	or.pred  	%p31, %p29, %p30;
	@%p31 bra 	$L__BB1_49;
	ld.shared.u32 	%r29, [%r5];
	setp.eq.s32 	%p32, %r29, 0;
	@%p32 bra 	$L__BB1_48;
	min.s32 	%r126, %r29, %r219;
	st.shared.u32 	[%r5], %r126;
	bra.uni 	$L__BB1_49;
$L__BB1_48:
	st.shared.u32 	[%r5], %r219;
$L__BB1_49:
	add.s32 	%r127, %r1, -4;
	setp.gt.u32 	%p33, %r127, 251;
	bar.sync 	0;
	@%p33 bra 	$L__BB1_51;
	ld.shared.u32 	%r219, [%r5+-16];
$L__BB1_51:
	setp.lt.u32 	%p34, %r10, -252;
	bar.sync 	0;
	setp.eq.s32 	%p35, %r219, 0;
	or.pred  	%p36, %p34, %p35;
	@%p36 bra 	$L__BB1_55;
	ld.shared.u32 	%r32, [%r5];
	setp.eq.s32 	%p37, %r32, 0;
	@%p37 bra 	$L__BB1_54;
	min.s32 	%r128, %r32, %r219;
	st.shared.u32 	[%r5], %r128;
	bra.uni 	$L__BB1_55;
$L__BB1_54:
	st.shared.u32 	[%r5], %r219;
$L__BB1_55:
	add.s32 	%r129, %r1, -8;
	setp.gt.u32 	%p38, %r129, 247;
	bar.sync 	0;
	@%p38 bra 	$L__BB1_57;
	ld.shared.u32 	%r219, [%r5+-32];
$L__BB1_57:
	setp.lt.u32 	%p39, %r10, -248;
	bar.sync 	0;
	setp.eq.s32 	%p40, %r219, 0;
	or.pred  	%p41, %p39, %p40;
	@%p41 bra 	$L__BB1_61;
	ld.shared.u32 	%r35, [%r5];
	setp.eq.s32 	%p42, %r35, 0;
	@%p42 bra 	$L__BB1_60;
	min.s32 	%r130, %r35, %r219;
	st.shared.u32 	[%r5], %r130;
	bra.uni 	$L__BB1_61;
$L__BB1_60:
	st.shared.u32 	[%r5], %r219;
$L__BB1_61:
	add.s32 	%r131, %r1, -16;
	setp.gt.u32 	%p43, %r131, 239;
	bar.sync 	0;
	@%p43 bra 	$L__BB1_63;
	ld.shared.u32 	%r219, [%r5+-64];
$L__BB1_63:
	setp.lt.u32 	%p44, %r10, -240;
	bar.sync 	0;
	setp.eq.s32 	%p45, %r219, 0;
	or.pred  	%p46, %p44, %p45;
	@%p46 bra 	$L__BB1_67;
	ld.shared.u32 	%r38, [%r5];
	setp.eq.s32 	%p47, %r38, 0;
	@%p47 bra 	$L__BB1_66;
	min.s32 	%r132, %r38, %r219;
	st.shared.u32 	[%r5], %r132;
	bra.uni 	$L__BB1_67;
$L__BB1_66:
	st.shared.u32 	[%r5], %r219;
$L__BB1_67:
	add.s32 	%r133, %r1, -32;
	setp.gt.u32 	%p48, %r133, 223;
	bar.sync 	0;
	@%p48 bra 	$L__BB1_69;
	ld.shared.u32 	%r219, [%r5+-128];
$L__BB1_69:
	setp.lt.u32 	%p49, %r10, -224;
	bar.sync 	0;
	setp.eq.s32 	%p50, %r219, 0;
	or.pred  	%p51, %p49, %p50;
	@%p51 bra 	$L__BB1_73;
	ld.shared.u32 	%r41, [%r5];
	setp.eq.s32 	%p52, %r41, 0;
	@%p52 bra 	$L__BB1_72;
	min.s32 	%r134, %r41, %r219;
	st.shared.u32 	[%r5], %r134;
	bra.uni 	$L__BB1_73;
$L__BB1_72:
	st.shared.u32 	[%r5], %r219;
$L__BB1_73:
	add.s32 	%r135, %r1, -64;
	setp.gt.u32 	%p53, %r135, 191;
	bar.sync 	0;
	@%p53 bra 	$L__BB1_75;
	ld.shared.u32 	%r219, [%r5+-256];
$L__BB1_75:
	setp.lt.u32 	%p54, %r10, -192;
	bar.sync 	0;
	setp.eq.s32 	%p55, %r219, 0;
	or.pred  	%p56, %p54, %p55;
	@%p56 bra 	$L__BB1_79;
	ld.shared.u32 	%r44, [%r5];
	setp.eq.s32 	%p57, %r44, 0;
	@%p57 bra 	$L__BB1_78;
	min.s32 	%r136, %r44, %r219;
	st.shared.u32 	[%r5], %r136;
	bra.uni 	$L__BB1_79;
$L__BB1_78:
	st.shared.u32 	[%r5], %r219;
$L__BB1_79:
	setp.ne.s32 	%p58, %r11, 128;
	bar.sync 	0;
	@%p58 bra 	$L__BB1_81;
	ld.shared.u32 	%r219, [%r5+-512];
$L__BB1_81:
	bar.sync 	0;
	setp.eq.s32 	%p60, %r219, 0;
	or.pred  	%p61, %p58, %p60;
	@%p61 bra 	$L__BB1_85;
	ld.shared.u32 	%r47, [%r5];
	setp.eq.s32 	%p62, %r47, 0;
	@%p62 bra 	$L__BB1_84;
	min.s32 	%r137, %r47, %r219;
	st.shared.u32 	[%r5], %r137;
	bra.uni 	$L__BB1_85;
$L__BB1_84:
	st.shared.u32 	[%r5], %r219;
$L__BB1_85:
	setp.gt.u32 	%p63, %r1, 255;
	bar.sync 	0;
	@%p63 bra 	$L__BB1_87;
	ld.shared.u32 	%r138, [_ZZ21gpu_process_image_auxPhS_E8hist_min+1020];
	ld.shared.u32 	%r139, [%r2];
	sub.s32 	%r140, %r139, %r138;
	cvt.rn.f32.s32 	%f1, %r140;
	sub.s32 	%r141, 1024, %r138;
	cvt.rn.f32.s32 	%f2, %r141;
	div.rn.f32 	%f3, %f1, %f2;
	mul.f32 	%f4, %f3, 0f437F0000;
	cvt.rzi.s32.f32 	%r142, %f4;
	mov.u32 	%r143, _ZZ21gpu_process_image_auxPhS_E3map;
	add.s32 	%r144, %r143, %r1;
	st.shared.u8 	[%r144], %r142;
$L__BB1_87:
	setp.eq.s32 	%p64, %r8, 3;
	bar.sync 	0;
	mov.u32 	%r226, %r1;
	@%p64 bra 	$L__BB1_91;
	setp.eq.s32 	%p65, %r8, 0;
	ld.global.u8 	%r145, [%rd8];
	mov.u32 	%r146, _ZZ21gpu_process_image_auxPhS_E3map;
	add.s32 	%r147, %r146, %r145;
	ld.shared.u8 	%rs8, [%r147];
	cvt.u64.u32 	%rd38, %r1;
	add.s64 	%rd39, %rd38, %rd6;
	add.s64 	%rd40, %rd1, %rd39;
	st.global.u8 	[%rd40], %rs8;
	mov.u32 	%r226, %r6;
	@%p65 bra 	$L__BB1_91;
	setp.eq.s32 	%p66, %r8, 1;
	ld.global.u8 	%r148, [%rd9];
	add.s32 	%r150, %r146, %r148;
	ld.shared.u8 	%rs9, [%r150];
	cvt.u64.u32 	%rd41, %r6;
	add.s64 	%rd42, %rd41, %rd6;
	add.s64 	%rd43, %rd1, %rd42;
	st.global.u8 	[%rd43], %rs9;
	mov.u32 	%r226, %r9;
	@%p66 bra 	$L__BB1_91;
	add.s32 	%r226, %r9, %r3;
	ld.global.u8 	%r151, [%rd10];
	add.s32 	%r153, %r146, %r151;
	ld.shared.u8 	%rs10, [%r153];
	cvt.u64.u32 	%rd44, %r9;
	add.s64 	%rd45, %rd44, %rd6;
	add.s64 	%rd46, %rd1, %rd45;
	st.global.u8 	[%rd46], %rs10;
$L__BB1_91:
	setp.lt.u32 	%p67, %r7, 3;
	@%p67 bra 	$L__BB1_93;
$L__BB1_92:
	cvt.u64.u32 	%rd47, %r226;
	add.s64 	%rd48, %rd7, %rd47;
	ld.global.u8 	%r154, [%rd48];
	mov.u32 	%r155, _ZZ21gpu_process_image_auxPhS_E3map;
	add.s32 	%r156, %r155, %r154;
	ld.shared.u8 	%rs11, [%r156];
	add.s64 	%rd49, %rd47, %rd6;
	add.s64 	%rd50, %rd1, %rd49;
	st.global.u8 	[%rd50], %rs11;
	add.s32 	%r157, %r226, %r3;
	cvt.u64.u32 	%rd51, %r157;
	add.s64 	%rd52, %rd7, %rd51;
	ld.global.u8 	%r158, [%rd52];
	add.s32 	%r159, %r155, %r158;
	ld.shared.u8 	%rs12, [%r159];
	add.s64 	%rd53, %rd51, %rd6;
	add.s64 	%rd54, %rd1, %rd53;
	st.global.u8 	[%rd54], %rs12;
	add.s32 	%r160, %r157, %r3;
	cvt.u64.u32 	%rd55, %r160;
	add.s64 	%rd56, %rd7, %rd55;
	ld.global.u8 	%r161, [%rd56];
	add.s32 	%r162, %r155, %r161;
	ld.shared.u8 	%rs13, [%r162];
	add.s64 	%rd57, %rd55, %rd6;
	add.s64 	%rd58, %rd1, %rd57;
	st.global.u8 	[%rd58], %rs13;
	add.s32 	%r163, %r160, %r3;
	cvt.u64.u32 	%rd59, %r163;
	add.s64 	%rd60, %rd7, %rd59;
	ld.global.u8 	%r164, [%rd60];
	add.s32 	%r165, %r155, %r164;
	ld.shared.u8 	%rs14, [%r165];
	add.s64 	%rd61, %rd59, %rd6;
	add.s64 	%rd62, %rd1, %rd61;
	st.global.u8 	[%rd62], %rs14;
	add.s32 	%r226, %r163, %r3;
	setp.lt.u32 	%p68, %r226, 1024;
	@%p68 bra 	$L__BB1_92;
$L__BB1_93:
	membar.sys;
	ld.global.u32 	%r166, [%rd4+8];
	ld.global.u32 	%r167, [%rd4+12];
	sub.s32 	%r168, %r166, %r167;
	abs.s32 	%r169, %r168;
	setp.ne.s32 	%p69, %r169, 10;
	@%p69 bra 	$L__BB1_95;
$L__BB1_94:
	membar.sys;
	ld.global.u32 	%r170, [%rd4+8];
	ld.global.u32 	%r171, [%rd4+12];
	sub.s32 	%r172, %r170, %r171;
	abs.s32 	%r173, %r172;
	setp.eq.s32 	%p70, %r173, 10;
	@%p70 bra 	$L__BB1_94;
$L__BB1_95:
	setp.ne.s32 	%p71, %r1, 0;
	membar.sys;
	ld.shared.u32 	%r52, [_ZZ22producer_consumer_loopPhS_P5QueueS1_E7img_idx];
	@%p71 bra 	$L__BB1_98;
	membar.gl;
	ld.global.u32 	%r174, [%rd4+8];
	ld.global.u32 	%r175, [%rd4+12];
	sub.s32 	%r176, %r174, %r175;
	abs.s32 	%r177, %r176;
	setp.ne.s32 	%p72, %r177, 10;
	@%p72 bra 	$L__BB1_98;
	mov.u64 	%rd63, $str;
	cvta.global.u64 	%rd64, %rd63;
	mov.u64 	%rd65, $str$1;
	cvta.global.u64 	%rd66, %rd65;
	mov.u64 	%rd67, __unnamed_1;
	cvta.global.u64 	%rd68, %rd67;
	{ // callseq 1, 0
	.param .b64 param0;
	st.param.b64 	[param0], %rd64;
	.param .b64 param1;
	st.param.b64 	[param1], %rd66;
	.param .b32 param2;
	st.param.b32 	[param2], 363;
	.param .b64 param3;
	st.param.b64 	[param3], %rd68;
	.param .b64 param4;
	st.param.b64 	[param4], 1;
	call.uni 
	__assertfail, 
	(
	param0, 
	param1, 
	param2, 
	param3, 
	param4
	);
	} // callseq 1
$L__BB1_98:
	setp.ne.s32 	%p73, %r1, 0;
	membar.gl;
	@%p73 bra 	$L__BB1_100;
	membar.gl;
	ld.global.u32 	%r178, [%rd4+4];
	add.s32 	%r179, %r178, 1;
	mul.hi.s32 	%r180, %r179, 1717986919;
	shr.u32 	%r181, %r180, 31;
	shr.s32 	%r182, %r180, 2;
	add.s32 	%r183, %r182, %r181;
	mul.lo.s32 	%r184, %r183, 10;
	sub.s32 	%r185, %r179, %r184;
	st.global.u32 	[%rd4+4], %r185;
	membar.gl;
	ld.global.u32 	%r186, [%rd4+4];
	mul.wide.s32 	%rd69, %r186, 4;
	add.s64 	%rd70, %rd4, %rd69;
	st.global.u32 	[%rd70+16], %r52;
	membar.gl;
	ld.global.u32 	%r187, [%rd4+12];
	add.s32 	%r188, %r187, 1;
	st.global.u32 	[%rd4+12], %r188;
$L__BB1_100:
	membar.sys;
	bar.sync 	0;
	membar.sys;
	bar.sync 	0;
	bra.uni 	$L__BB1_1;

}


// ===== COMPILED SASS (sm_100) =====

	.target	sm_100

	.elftype	@"ET_EXEC"


//--------------------- .note.nv.tkinfo           --------------------------
	.section	.note.nv.tkinfo,"",@"SHT_NOTE"
	.sectionflags	@"SHF_NOTE_NV_TKINFO"
	.tkinfo
        /*0018*/ 	.word	0x00000002
        /*0030*/ 	.string	""
        /*0030*/ 	.string	"ptxas"
        /*0030*/ 	.string	"Cuda compilation tools, release 13.0, V13.0.88"
        /*0030*/ 	.string	"Build cuda_13.0.r13.0/compiler.36424714_0"
        /*0030*/ 	.string	"-arch sm_100 -m 64 "



//--------------------- .note.nv.cuinfo           --------------------------
	.section	.note.nv.cuinfo,"",@"SHT_NOTE"
	.sectionflags	@"SHF_NOTE_NV_CUINFO"
        /*0018*/ 	.short	0x0002
        /*001a*/ 	.short	0x0064
        /*001c*/ 	.short	0x0082
	.zero		2


//--------------------- .nv.info                  --------------------------
	.section	.nv.info,"",@"SHT_CUDA_INFO"
	.align	4


	//----- nvinfo : EIATTR_REGCOUNT
	.align		4
        /*0000*/ 	.byte	0x04, 0x2f
        /*0002*/ 	.short	(.L_6 - .L_5)
	.align		4
.L_5:
        /*0004*/ 	.word	index@(_Z17gpu_process_imagePhS_)
        /*0008*/ 	.word	0x00000019


	//----- nvinfo : EIATTR_FRAME_SIZE
	.align		4
.L_6:
        /*000c*/ 	.byte	0x04, 0x11
        /*000e*/ 	.short	(.L_8 - .L_7)
	.align		4
.L_7:
        /*0010*/ 	.word	index@($__internal_1_$__cuda_sm3x_div_rn_noftz_f32_slowpath)
        /*0014*/ 	.word	0x00000000


	//----- nvinfo : EIATTR_FRAME_SIZE
	.align		4
.L_8:
        /*0018*/ 	.byte	0x04, 0x11
        /*001a*/ 	.short	(.L_10 - .L_9)
	.align		4
.L_9:
        /*001c*/ 	.word	index@(_Z17gpu_process_imagePhS_)
        /*0020*/ 	.word	0x00000000


	//----- nvinfo : EIATTR_REGCOUNT
	.align		4
.L_10:
        /*0024*/ 	.byte	0x04, 0x2f
        /*0026*/ 	.short	(.L_12 - .L_11)
	.align		4
.L_11:
        /*0028*/ 	.word	index@(_Z22producer_consumer_loopPhS_P5QueueS1_)
        /*002c*/ 	.word	0x00000028


	//----- nvinfo : EIATTR_FRAME_SIZE
	.align		4
.L_12:
        /*0030*/ 	.byte	0x04, 0x11
        /*0032*/ 	.short	(.L_14 - .L_13)
	.align		4
.L_13:
        /*0034*/ 	.word	index@($__internal_0_$__cuda_sm3x_div_rn_noftz_f32_slowpath)
        /*0038*/ 	.word	0x00000000


	//----- nvinfo : EIATTR_FRAME_SIZE
	.align		4
.L_14:
        /*003c*/ 	.byte	0x04, 0x11
        /*003e*/ 	.short	(.L_16 - .L_15)
	.align		4
.L_15:
        /*0040*/ 	.word	index@(_Z22producer_consumer_loopPhS_P5QueueS1_)
        /*0044*/ 	.word	0x00000000


	//----- nvinfo : EIATTR_MIN_STACK_SIZE
	.align		4
.L_16:
        /*0048*/ 	.byte	0x04, 0x12
        /*004a*/ 	.short	(.L_18 - .L_17)
	.align		4
.L_17:
        /*004c*/ 	.word	index@(_Z22producer_consumer_loopPhS_P5QueueS1_)
        /*0050*/ 	.word	0x00000000


	//----- nvinfo : EIATTR_MIN_STACK_SIZE
	.align		4
.L_18:
        /*0054*/ 	.byte	0x04, 0x12
        /*0056*/ 	.short	(.L_20 - .L_19)
	.align		4
.L_19:
        /*0058*/ 	.word	index@(_Z17gpu_process_imagePhS_)
        /*005c*/ 	.word	0x00000000
.L_20:


//--------------------- .nv.compat                --------------------------
	.section	.nv.compat,"",@"SHT_CUDA_COMPAT_INFO"
	.align	4
        /*0000*/ 	.byte	0x02, 0x09, 0x00, 0x00, 0x02, 0x02, 0x01, 0x00, 0x02, 0x05, 0x05, 0x00, 0x03, 0x07, 0x01, 0x01
        /*0010*/ 	.byte	0x02, 0x03, 0x00, 0x00, 0x02, 0x06, 0x01, 0x00, 0x04, 0x0b, 0x08, 0x00, 0x01, 0x00, 0x00, 0x00
        /*0020*/ 	.byte	0x00, 0x00, 0x00, 0x00


//--------------------- .nv.info._Z22producer_consumer_loopPhS_P5QueueS1_ --------------------------
	.section	.nv.info._Z22producer_consumer_loopPhS_P5QueueS1_,"",@"SHT_CUDA_INFO"
	.sectionflags	@""
	.align	4


	//----- nvinfo : EIATTR_CUDA_API_VERSION
	.align		4
        /*0000*/ 	.byte	0x04, 0x37
        /*0002*/ 	.short	(.L_22 - .L_21)
.L_21:
        /*0004*/ 	.word	0x00000082


	//----- nvinfo : EIATTR_KPARAM_INFO
	.align		4
.L_22:
        /*0008*/ 	.byte	0x04, 0x17
        /*000a*/ 	.short	(.L_24 - .L_23)
.L_23:
        /*000c*/ 	.word	0x00000000
        /*0010*/ 	.short	0x0003
        /*0012*/ 	.short	0x0018
        /*0014*/ 	.byte	0x00, 0xf5, 0x21, 0x00


	//----- nvinfo : EIATTR_KPARAM_INFO
	.align		4
.L_24:
        /*0018*/ 	.byte	0x04, 0x17
        /*001a*/ 	.short	(.L_26 - .L_25)
.L_25:
        /*001c*/ 	.word	0x00000000
        /*0020*/ 	.short	0x0002
        /*0022*/ 	.short	0x0010
        /*0024*/ 	.byte	0x00, 0xf5, 0x21, 0x00


	//----- nvinfo : EIATTR_KPARAM_INFO
	.align		4
.L_26:
        /*0028*/ 	.byte	0x04, 0x17
        /*002a*/ 	.short	(.L_28 - .L_27)
.L_27:
        /*002c*/ 	.word	0x00000000
        /*0030*/ 	.short	0x0001
        /*0032*/ 	.short	0x0008
        /*0034*/ 	.byte	0x00, 0xf5, 0x21, 0x00


	//----- nvinfo : EIATTR_KPARAM_INFO
	.align		4
.L_28:
        /*0038*/ 	.byte	0x04, 0x17
        /*003a*/ 	.short	(.L_30 - .L_29)
.L_29:
        /*003c*/ 	.word	0x00000000
        /*0040*/ 	.short	0x0000
        /*0042*/ 	.short	0x0000
        /*0044*/ 	.byte	0x00, 0xf5, 0x21, 0x00


	//----- nvinfo : EIATTR_SPARSE_MMA_MASK
	.align		4
.L_30:
        /*0048*/ 	.byte	0x03, 0x50
        /*004a*/ 	.short	0x0000


	//----- nvinfo : EIATTR_MAXREG_COUNT
	.align		4
        /*004c*/ 	.byte	0x03, 0x1b
        /*004e*/ 	.short	0x00ff


	//----- nvinfo : EIATTR_NUM_BARRIERS
	.align		4
        /*0050*/ 	.byte	0x02, 0x4c
        /*0052*/ 	.byte	0x01
	.zero		1


	//----- nvinfo : EIATTR_EXTERNS
	.align		4
        /*0054*/ 	.byte	0x04, 0x0f
        /*0056*/ 	.short	(.L_32 - .L_31)


	//   ....[0]....
	.align		4
.L_31:
        /*0058*/ 	.word	index@(__assertfail)


	//----- nvinfo : EIATTR_MERCURY_ISA_VERSION
	.align		4
.L_32:
        /*005c*/ 	.byte	0x03, 0x5f
        /*005e*/ 	.short	0x0101


	//----- nvinfo : EIATTR_VRC_CTA_INIT_COUNT
	.align		4
        /*0060*/ 	.byte	0x02, 0x4a
	.zero		1
	.zero		1


	//----- nvinfo : EIATTR_SYSCALL_OFFSETS
	.align		4
        /*0064*/ 	.byte	0x04, 0x46
        /*0066*/ 	.short	(.L_34 - .L_33)


	//   ....[0]....
.L_33:
        /*0068*/ 	.word	0x00000520


	//   ....[1]....
        /*006c*/ 	.word	0x00002760


	//   ....[2]....
        /*0070*/ 	.word	0x00003050


	//----- nvinfo : EIATTR_EXIT_INSTR_OFFSETS
	.align		4
.L_34:
        /*0074*/ 	.byte	0x04, 0x1c
        /*0076*/ 	.short	(.L_36 - .L_35)


	//   ....[0]....
.L_35:
        /*0078*/ 	.word	0x000034f0


	//----- nvinfo : EIATTR_CRS_STACK_SIZE
	.align		4
.L_36:
        /*007c*/ 	.byte	0x04, 0x1e
        /*007e*/ 	.short	(.L_38 - .L_37)
.L_37:
        /*0080*/ 	.word	0x00000000


	//----- nvinfo : EIATTR_CBANK_PARAM_SIZE
	.align		4
.L_38:
        /*0084*/ 	.byte	0x03, 0x19
        /*0086*/ 	.short	0x0020


	//----- nvinfo : EIATTR_PARAM_CBANK
	.align		4
        /*0088*/ 	.byte	0x04, 0x0a
        /*008a*/ 	.short	(.L_40 - .L_39)
	.align		4
.L_39:
        /*008c*/ 	.word	index@(.nv.constant0._Z22producer_consumer_loopPhS_P5QueueS1_)
        /*0090*/ 	.short	0x0380
        /*0092*/ 	.short	0x0020


	//----- nvinfo : EIATTR_SW_WAR
	.align		4
.L_40:
        /*0094*/ 	.byte	0x04, 0x36
        /*0096*/ 	.short	(.L_42 - .L_41)
.L_41:
        /*0098*/ 	.word	0x00000008
.L_42:


//--------------------- .nv.info._Z17gpu_process_imagePhS_ --------------------------
	.section	.nv.info._Z17gpu_process_imagePhS_,"",@"SHT_CUDA_INFO"
	.sectionflags	@""
	.align	4


	//----- nvinfo : EIATTR_CUDA_API_VERSION
	.align		4
        /*0000*/ 	.byte	0x04, 0x37
        /*0002*/ 	.short	(.L_44 - .L_43)
.L_43:
        /*0004*/ 	.word	0x00000082


	//----- nvinfo : EIATTR_KPARAM_INFO
	.align		4
.L_44:
        /*0008*/ 	.byte	0x04, 0x17
        /*000a*/ 	.short	(.L_46 - .L_45)
.L_45:
        /*000c*/ 	.word	0x00000000
        /*0010*/ 	.short	0x0001
        /*0012*/ 	.short	0x0008
        /*0014*/ 	.byte	0x00, 0xf5, 0x21, 0x00


	//----- nvinfo : EIATTR_KPARAM_INFO
	.align		4
.L_46:
        /*0018*/ 	.byte	0x04, 0x17
        /*001a*/ 	.short	(.L_48 - .L_47)
.L_47:
        /*001c*/ 	.word	0x00000000
        /*0020*/ 	.short	0x0000
        /*0022*/ 	.short	0x0000
        /*0024*/ 	.byte	0x00, 0xf5, 0x21, 0x00


	//----- nvinfo : EIATTR_SPARSE_MMA_MASK
	.align		4
.L_48:
        /*0028*/ 	.byte	0x03, 0x50
        /*002a*/ 	.short	0x0000


	//----- nvinfo : EIATTR_MAXREG_COUNT
	.align		4
        /*002c*/ 	.byte	0x03, 0x1b
        /*002e*/ 	.short	0x00ff


	//----- nvinfo : EIATTR_NUM_BARRIERS
	.align		4
        /*0030*/ 	.byte	0x02, 0x4c
        /*0032*/ 	.byte	0x01
	.zero		1


	//----- nvinfo : EIATTR_MERCURY_ISA_VERSION
	.align		4
        /*0034*/ 	.byte	0x03, 0x5f
        /*0036*/ 	.short	0x0101


	//----- nvinfo : EIATTR_VRC_CTA_INIT_COUNT
	.align		4
        /*0038*/ 	.byte	0x02, 0x4a
	.zero		1
	.zero		1


	//----- nvinfo : EIATTR_EXIT_INSTR_OFFSETS
	.align		4
        /*003c*/ 	.byte	0x04, 0x1c
        /*003e*/ 	.short	(.L_50 - .L_49)


	//   ....[0]....
.L_49:
        /*0040*/ 	.word	0x000012f0


	//   ....[1]....
        /*0044*/ 	.word	0x000015d0


	//----- nvinfo : EIATTR_CRS_STACK_SIZE
	.align		4
.L_50:
        /*0048*/ 	.byte	0x04, 0x1e
        /*004a*/ 	.short	(.L_52 - .L_51)
.L_51:
        /*004c*/ 	.word	0x00000000


	//----- nvinfo : EIATTR_CBANK_PARAM_SIZE
	.align		4
.L_52:
        /*0050*/ 	.byte	0x03, 0x19
        /*0052*/ 	.short	0x0010


	//----- nvinfo : EIATTR_PARAM_CBANK
	.align		4
        /*0054*/ 	.byte	0x04, 0x0a
        /*0056*/ 	.short	(.L_54 - .L_53)
	.align		4
.L_53:
        /*0058*/ 	.word	index@(.nv.constant0._Z17gpu_process_imagePhS_)
        /*005c*/ 	.short	0x0380
        /*005e*/ 	.short	0x0010


	//----- nvinfo : EIATTR_SW_WAR
	.align		4
.L_54:
        /*0060*/ 	.byte	0x04, 0x36
        /*0062*/ 	.short	(.L_56 - .L_55)
.L_55:
        /*0064*/ 	.word	0x00000008
.L_56:


//--------------------- .nv.callgraph             --------------------------
	.section	.nv.callgraph,"",@"SHT_CUDA_CALLGRAPH"
	.align	4
	.sectionentsize	8
	.align		4
        /*0000*/ 	.word	0x00000000
	.align		4
        /*0004*/ 	.word	0xffffffff
	.align		4
        /*0008*/ 	.word	index@(_Z22producer_consumer_loopPhS_P5QueueS1_)
	.align		4
        /*000c*/ 	.word	index@(__assertfail)
	.align		4
        /*0010*/ 	.word	0x00000000
	.align		4
        /*0014*/ 	.word	0xfffffffe
	.align		4
        /*0018*/ 	.word	0x00000000
	.align		4
        /*001c*/ 	.word	0xfffffffd
	.align		4
        /*0020*/ 	.word	0x00000000
	.align		4
        /*0024*/ 	.word	0xfffffffc


//--------------------- .nv.constant4             --------------------------
	.section	.nv.constant4,"a",@progbits
	.align	8
	.align		8
.nv.constant4:
        /*0000*/ 	.dword	__assertfail
	.align		8
        /*0008*/ 	.dword	__unnamed_1
	.align		8
        /*0010*/ 	.dword	__unnamed_2
	.align		8
        /*0018*/ 	.dword	$str
	.align		8
        /*0020*/ 	.dword	$str$1
	.align		8
        /*0028*/ 	.dword	$str$2


//--------------------- .text._Z22producer_consumer_loopPhS_P5QueueS1_ --------------------------
	.section	.text._Z22producer_consumer_loopPhS_P5QueueS1_,"ax",@progbits
	.align	128
        .global         _Z22producer_consumer_loopPhS_P5QueueS1_
        .type           _Z22producer_consumer_loopPhS_P5QueueS1_,@function
        .size           _Z22producer_consumer_loopPhS_P5QueueS1_,(.L_x_108 - _Z22producer_consumer_loopPhS_P5QueueS1_)
        .other          _Z22producer_consumer_loopPhS_P5QueueS1_,@"STO_CUDA_ENTRY STV_DEFAULT"
_Z22producer_consumer_loopPhS_P5QueueS1_:
.text._Z22producer_consumer_loopPhS_P5QueueS1_:
[----:B------:R-:W0:Y:S08]  /*0000*/  LDC R1, c[0x0][0x37c] ;  /* 0x0000df00ff017b82 */ /* 0x000e300000000800 */
[----:B------:R-:W1:Y:S01]  /*0010*/  LDC R22, c[0x0][0x360] ;  /* 0x0000d800ff167b82 */ /* 0x000e620000000800 */
[----:B------:R-:W2:Y:S01]  /*0020*/  S2R R5, SR_TID.X ;  /* 0x0000000000057919 */ /* 0x000ea20000002100 */
[----:B------:R-:W3:Y:S06]  /*0030*/  LDCU.64 UR36, c[0x0][0x358] ;  /* 0x00006b00ff2477ac */ /* 0x000eec0008000a00 */
[----:B------:R-:W4:Y:S08]  /*0040*/  LDC.64 R18, c[0x0][0x390] ;  /* 0x0000e400ff127b82 */ /* 0x000f300000000a00 */
[----:B------:R-:W5:Y:S01]  /*0050*/  LDC.64 R16, c[0x0][0x398] ;  /* 0x0000e600ff107b82 */ /* 0x000f620000000a00 */
[----:B-1----:R-:W1:Y:S01]  /*0060*/  I2F.U32.RP R6, R22 ;  /* 0x0000001600067306 */ /* 0x002e620000209000 */
[----:B------:R-:W-:Y:S01]  /*0070*/  ISETP.NE.U32.AND P2, PT, R22, RZ, PT ;  /* 0x000000ff1600720c */ /* 0x000fe20003f45070 */
[----:B--2---:R-:W-:-:S05]  /*0080*/  IMAD.IADD R0, R5, 0x1, R22 ;  /* 0x0000000105007824 */ /* 0x004fca00078e0216 */
[C---:B------:R-:W-:Y:S01]  /*0090*/  ISETP.GE.U32.AND P0, PT, R0.reuse, 0x400, PT ;  /* 0x000004000000780c */ /* 0x040fe20003f06070 */
[----:B-1----:R-:W1:Y:S01]  /*00a0*/  MUFU.RCP R6, R6 ;  /* 0x0000000600067308 */ /* 0x002e620000001000 */
[----:B------:R-:W-:Y:S02]  /*00b0*/  VIMNMX.U32 R5, PT, PT, R0, 0x400, !PT ;  /* 0x0000040000057848 */ /* 0x000fe40007fe0000 */
[----:B------:R-:W-:-:S04]  /*00c0*/  SEL R4, RZ, 0x1, P0 ;  /* 0x00000001ff047807 */ /* 0x000fc80000000000 */
[----:B------:R-:W-:Y:S01]  /*00d0*/  IADD3 R5, PT, PT, R5, -R0, -R4 ;  /* 0x8000000005057210 */ /* 0x000fe20007ffe804 */
[----:B-1----:R-:W-:-:S04]  /*00e0*/  VIADD R2, R6, 0xffffffe ;  /* 0x0ffffffe06027836 */ /* 0x002fc80000000000 */
[----:B------:R1:W2:Y:S02]  /*00f0*/  F2I.FTZ.U32.TRUNC.NTZ R3, R2 ;  /* 0x0000000200037305 */ /* 0x0002a4000021f000 */
[----:B-1----:R-:W-:Y:S02]  /*0100*/  IMAD.MOV.U32 R2, RZ, RZ, RZ ;  /* 0x000000ffff027224 */ /* 0x002fe400078e00ff */
[----:B--2---:R-:W-:-:S04]  /*0110*/  IMAD.MOV R7, RZ, RZ, -R3 ;  /* 0x000000ffff077224 */ /* 0x004fc800078e0a03 */
[----:B------:R-:W-:-:S04]  /*0120*/  IMAD R7, R7, R22, RZ ;  /* 0x0000001607077224 */ /* 0x000fc800078e02ff */
[----:B------:R-:W-:Y:S02]  /*0130*/  IMAD.HI.U32 R6, R3, R7, R2 ;  /* 0x0000000703067227 */ /* 0x000fe400078e0002 */
[----:B------:R-:W4:Y:S04]  /*0140*/  S2R R7, SR_CTAID.X ;  /* 0x0000000000077919 */ /* 0x000f280000002500 */
[----:B------:R-:W-:-:S04]  /*0150*/  IMAD.HI.U32 R3, R6, R5, RZ ;  /* 0x0000000506037227 */ /* 0x000fc800078e00ff */
[----:B------:R-:W-:-:S04]  /*0160*/  IMAD.MOV R0, RZ, RZ, -R3 ;  /* 0x000000ffff007224 */ /* 0x000fc800078e0a03 */
[----:B------:R-:W-:-:S05]  /*0170*/  IMAD R5, R22, R0, R5 ;  /* 0x0000000016057224 */ /* 0x000fca00078e0205 */
[----:B------:R-:W-:-:S13]  /*0180*/  ISETP.GE.U32.AND P0, PT, R5, R22, PT ;  /* 0x000000160500720c */ /* 0x000fda0003f06070 */
[----:B------:R-:W-:Y:S02]  /*0190*/  @P0 IMAD.IADD R5, R5, 0x1, -R22 ;  /* 0x0000000105050824 */ /* 0x000fe400078e0a16 */
[----:B------:R-:W-:Y:S02]  /*01a0*/  @P0 VIADD R3, R3, 0x1 ;  /* 0x0000000103030836 */ /* 0x000fe40000000000 */
[----:B----4-:R-:W-:Y:S01]  /*01b0*/  IMAD.WIDE.U32 R18, R7, 0x38, R18 ;  /* 0x0000003807127825 */ /* 0x010fe200078e0012 */
[----:B------:R-:W-:-:S03]  /*01c0*/  ISETP.GE.U32.AND P1, PT, R5, R22, PT ;  /* 0x000000160500720c */ /* 0x000fc60003f26070 */
[----:B-----5:R-:W-:-:S10]  /*01d0*/  IMAD.WIDE.U32 R16, R7, 0x38, R16 ;  /* 0x0000003807107825 */ /* 0x020fd400078e0010 */
[----:B------:R-:W-:Y:S01]  /*01e0*/  @P1 VIADD R3, R3, 0x1 ;  /* 0x0000000103031836 */ /* 0x000fe20000000000 */
[----:B------:R-:W-:-:S05]  /*01f0*/  @!P2 LOP3.LUT R3, RZ, R22, RZ, 0x33, !PT ;  /* 0x00000016ff03a212 */ /* 0x000fca00078e33ff */
[----:B0--3--:R-:W-:-:S07]  /*0200*/  IMAD.IADD R2, R4, 0x1, R3 ;  /* 0x0000000104027824 */ /* 0x009fce00078e0203 */
.L_x_46:
[----:B--2---:R-:W2:Y:S04]  /*0210*/  LDG.E R0, desc[UR36][R18.64+0x8] ;  /* 0x0000082412007981 */ /* 0x004ea8000c1e1900 */
[----:B---3--:R-:W2:Y:S01]  /*0220*/  LDG.E R3, desc[UR36][R18.64+0xc] ;  /* 0x00000c2412037981 */ /* 0x008ea2000c1e1900 */
[----:B01----:R-:W0:Y:S02]  /*0230*/  S2R R23, SR_TID.X ;  /* 0x0000000000177919 */ /* 0x003e240000002100 */
[----:B0-----:R-:W-:Y:S02]  /*0240*/  ISETP.NE.AND P1, PT, R23, RZ, PT ;  /* 0x000000ff1700720c */ /* 0x001fe40003f25270 */
[----:B--2---:R-:W-:-:S13]  /*0250*/  ISETP.NE.AND P0, PT, R0, R3, PT ;  /* 0x000000030000720c */ /* 0x004fda0003f05270 */
[----:B----4-:R-:W-:Y:S05]  /*0260*/  @P0 BRA `(.L_x_0) ;  /* 0x0000000000340947 */ /* 0x010fea0003800000 */
.L_x_1:
[----:B------:R-:W-:Y:S01]  /*0270*/  @!PT LDS RZ, [RZ] ;  /* 0x00000000fffff984 */ /* 0x000fe20000000800 */
[----:B------:R-:W-:Y:S01]  /*0280*/  @!PT LDS RZ, [RZ] ;  /* 0x00000000fffff984 */ /* 0x000fe20000000800 */
[----:B------:R-:W-:Y:S01]  /*0290*/  @!PT LDS RZ, [RZ] ;  /* 0x00000000fffff984 */ /* 0x000fe20000000800 */
[----:B------:R-:W-:Y:S01]  /*02a0*/  @!PT LDS RZ, [RZ] ;  /* 0x00000000fffff984 */ /* 0x000fe20000000800 */
[----:B------:R-:W-:-:S00]  /*02b0*/  MEMBAR.ALL.CTA ;  /* 0x0000000000007992 */ /* 0x000fc00000008000 */
[----:B------:R-:W-:Y:S06]  /*02c0*/  MEMBAR.SC.SYS ;  /* 0x0000000000007992 */ /* 0x000fec0000003000 */
[----:B------:R-:W-:-:S00]  /*02d0*/  ERRBAR ;  /* 0x00000000000079ab */ /* 0x000fc00000000000 */
[----:B------:R-:W-:Y:S06]  /*02e0*/  CGAERRBAR ;  /* 0x00000000000075ab */ /* 0x000fec0000000000 */
[----:B------:R-:W-:Y:S04]  /*02f0*/  CCTL.IVALL ;  /* 0x00000000ff00798f */ /* 0x000fe80002000000 */
[----:B------:R-:W2:Y:S04]  /*0300*/  LDG.E R0, desc[UR36][R18.64+0x8] ;  /* 0x0000082412007981 */ /* 0x000ea8000c1e1900 */
[----:B------:R-:W2:Y:S02]  /*0310*/  LDG.E R3, desc[UR36][R18.64+0xc] ;  /* 0x00000c2412037981 */ /* 0x000ea4000c1e1900 */
[----:B--2---:R-:W-:-:S13]  /*0320*/  ISETP.NE.AND P0, PT, R0, R3, PT ;  /* 0x000000030000720c */ /* 0x004fda0003f05270 */
[----:B------:R-:W-:Y:S05]  /*0330*/  @!P0 BRA `(.L_x_1) ;  /* 0xfffffffc00cc8947 */ /* 0x000fea000383ffff */
.L_x_0:
[----:B------:R-:W-:Y:S04]  /*0340*/  BSSY.RECONVERGENT B6, `(.L_x_2) ;  /* 0x000001f000067945 */ /* 0x000fe80003800200 */
[----:B------:R-:W-:Y:S05]  /*0350*/  @P1 BRA `(.L_x_3) ;  /* 0x0000000000741947 */ /* 0x000fea0003800000 */
[----:B------:R-:W-:Y:S01]  /*0360*/  @!PT LDS RZ, [RZ] ;  /* 0x00000000fffff984 */ /* 0x000fe20000000800 */
[----:B------:R-:W-:Y:S01]  /*0370*/  @!PT LDS RZ, [RZ] ;  /* 0x00000000fffff984 */ /* 0x000fe20000000800 */
[----:B------:R-:W-:Y:S01]  /*0380*/  @!PT LDS RZ, [RZ] ;  /* 0x00000000fffff984 */ /* 0x000fe20000000800 */
[----:B------:R-:W-:Y:S01]  /*0390*/  @!PT LDS RZ, [RZ] ;  /* 0x00000000fffff984 */ /* 0x000fe20000000800 */
[----:B------:R-:W-:-:S00]  /*03a0*/  MEMBAR.ALL.CTA ;  /* 0x0000000000007992 */ /* 0x000fc00000008000 */
[----:B------:R-:W-:Y:S06]  /*03b0*/  MEMBAR.SC.GPU ;  /* 0x0000000000007992 */ /* 0x000fec0000002000 */
[----:B------:R-:W-:-:S00]  /*03c0*/  ERRBAR ;  /* 0x00000000000079ab */ /* 0x000fc00000000000 */
[----:B------:R-:W-:Y:S06]  /*03d0*/  CGAERRBAR ;  /* 0x00000000000075ab */ /* 0x000fec0000000000 */
[----:B------:R-:W-:Y:S04]  /*03e0*/  CCTL.IVALL ;  /* 0x00000000ff00798f */ /* 0x000fe80002000000 */
[----:B------:R-:W2:Y:S04]  /*03f0*/  LDG.E R0, desc[UR36][R18.64+0x8] ;  /* 0x0000082412007981 */ /* 0x000ea8000c1e1900 */
[----:B------:R-:W2:Y:S02]  /*0400*/  LDG.E R3, desc[UR36][R18.64+0xc] ;  /* 0x00000c2412037981 */ /* 0x000ea4000c1e1900 */
[----:B--2---:R-:W-:-:S13]  /*0410*/  ISETP.NE.AND P0, PT, R0, R3, PT ;  /* 0x000000030000720c */ /* 0x004fda0003f05270 */
[----:B------:R-:W-:Y:S05]  /*0420*/  @P0 BRA `(.L_x_3) ;  /* 0x0000000000400947 */ /* 0x000fea0003800000 */
[----:B------:R-:W-:Y:S01]  /*0430*/  MOV R14, 0x0 ;  /* 0x00000000000e7802 */ /* 0x000fe20000000f00 */
[----:B------:R-:W0:Y:S01]  /*0440*/  LDCU.64 UR4, c[0x4][0x28] ;  /* 0x01000500ff0477ac */ /* 0x000e220008000a00 */
[----:B------:R-:W-:Y:S02]  /*0450*/  IMAD.MOV.U32 R8, RZ, RZ, 0x182 ;  /* 0x00000182ff087424 */ /* 0x000fe400078e00ff */
[----:B------:R-:W-:Y:S01]  /*0460*/  IMAD.MOV.U32 R12, RZ, RZ, 0x1 ;  /* 0x00000001ff0c7424 */ /* 0x000fe200078e00ff */
[----:B------:R-:W1:Y:S01]  /*0470*/  LDCU.64 UR6, c[0x4][0x20] ;  /* 0x01000400ff0677ac */ /* 0x000e620008000a00 */
[----:B------:R-:W2:Y:S01]  /*0480*/  LDC.64 R14, c[0x4][R14] ;  /* 0x010000000e0e7b82 */ /* 0x000ea20000000a00 */
[----:B------:R-:W-:Y:S01]  /*0490*/  IMAD.MOV.U32 R13, RZ, RZ, RZ ;  /* 0x000000ffff0d7224 */ /* 0x000fe200078e00ff */
[----:B------:R-:W3:Y:S01]  /*04a0*/  LDCU.64 UR8, c[0x4][0x10] ;  /* 0x01000200ff0877ac */ /* 0x000ee20008000a00 */
[----:B0-----:R-:W-:Y:S02]  /*04b0*/  IMAD.U32 R4, RZ, RZ, UR4 ;  /* 0x00000004ff047e24 */ /* 0x001fe4000f8e00ff */
[----:B------:R-:W-:-:S02]  /*04c0*/  IMAD.U32 R5, RZ, RZ, UR5 ;  /* 0x00000005ff057e24 */ /* 0x000fc4000f8e00ff */
[----:B-1----:R-:W-:Y:S02]  /*04d0*/  IMAD.U32 R6, RZ, RZ, UR6 ;  /* 0x00000006ff067e24 */ /* 0x002fe4000f8e00ff */
[----:B------:R-:W-:Y:S02]  /*04e0*/  IMAD.U32 R7, RZ, RZ, UR7 ;  /* 0x00000007ff077e24 */ /* 0x000fe4000f8e00ff */
[----:B---3--:R-:W-:Y:S02]  /*04f0*/  IMAD.U32 R10, RZ, RZ, UR8 ;  /* 0x00000008ff0a7e24 */ /* 0x008fe4000f8e00ff */
[----:B------:R-:W-:-:S07]  /*0500*/  IMAD.U32 R11, RZ, RZ, UR9 ;  /* 0x00000009ff0b7e24 */ /* 0x000fce000f8e00ff */
[----:B------:R-:W-:-:S07]  /*0510*/  LEPC R20, `(.L_x_3) ;  /* 0x000000001014794e */ /* 0x000fce0000000000 */
[----:B--2---:R-:W-:Y:S05]  /*0520*/  CALL.ABS.NOINC R14 ;  /* 0x000000000e007343 */ /* 0x004fea0003c00000 */
.L_x_3:
[----:B------:R-:W-:Y:S05]  /*0530*/  BSYNC.RECONVERGENT B6 ;  /* 0x0000000000067941 */ /* 0x000fea0003800200 */
.L_x_2:
[----:B------:R-:W-:Y:S01]  /*0540*/  ISETP.NE.AND P0, PT, R23, RZ, PT ;  /* 0x000000ff1700720c */ /* 0x000fe20003f05270 */
        /* <DEDUP_REMOVED lines=8> */
[----:B------:R-:W-:Y:S01]  /*05d0*/  CCTL.IVALL ;  /* 0x00000000ff00798f */ /* 0x000fe20002000000 */
        /* <DEDUP_REMOVED lines=11> */
[----:B------:R-:W2:Y:S01]  /*0690*/  LDG.E R5, desc[UR36][R18.64] ;  /* 0x0000002412057981 */ /* 0x000ea2000c1e1900 */
[----:B------:R-:W0:Y:S01]  /*06a0*/  S2UR UR5, SR_CgaCtaId ;  /* 0x00000000000579c3 */ /* 0x000e220000008800 */
[----:B------:R-:W-:Y:S01]  /*06b0*/  UMOV UR4, 0x400 ;  /* 0x0000040000047882 */ /* 0x000fe20000000000 */
[----:B--2---:R-:W-:-:S06]  /*06c0*/  IMAD.WIDE R4, R5, 0x4, R18 ;  /* 0x0000000405047825 */ /* 0x004fcc00078e0212 */
[----:B------:R-:W2:Y:S01]  /*06d0*/  LDG.E R4, desc[UR36][R4.64+0x10] ;  /* 0x0000102404047981 */ /* 0x000ea2000c1e1900 */
[----:B0-----:R-:W-:-:S09]  /*06e0*/  ULEA UR4, UR5, UR4, 0x18 ;  /* 0x0000000405047291 */ /* 0x001fd2000f8ec0ff */
[----:B--2---:R0:W-:Y:S01]  /*06f0*/  STS [UR4], R4 ;  /* 0x00000004ff007988 */ /* 0x0041e20008000804 */
        /* <DEDUP_REMOVED lines=9> */
[----:B------:R-:W2:Y:S02]  /*0790*/  LDG.E R0, desc[UR36][R18.64] ;  /* 0x0000002412007981 */ /* 0x000ea4000c1e1900 */
[----:B--2---:R-:W-:-:S04]  /*07a0*/  VIADD R0, R0, 0x1 ;  /* 0x0000000100007836 */ /* 0x004fc80000000000 */
[----:B------:R-:W-:-:S05]  /*07b0*/  IMAD.HI R3, R0, 0x66666667, RZ ;  /* 0x6666666700037827 */ /* 0x000fca00078e02ff */
[----:B0-----:R-:W-:-:S04]  /*07c0*/  SHF.R.U32.HI R4, RZ, 0x1f, R3 ;  /* 0x0000001fff047819 */ /* 0x001fc80000011603 */
[----:B------:R-:W-:-:S05]  /*07d0*/  LEA.HI.SX32 R3, R3, R4, 0x1e ;  /* 0x0000000403037211 */ /* 0x000fca00078ff2ff */
[----:B------:R-:W-:-:S05]  /*07e0*/  IMAD R3, R3, -0xa, R0 ;  /* 0xfffffff603037824 */ /* 0x000fca00078e0200 */
[----:B------:R0:W-:Y:S02]  /*07f0*/  STG.E desc[UR36][R18.64], R3 ;  /* 0x0000000312007986 */ /* 0x0001e4000c101924 */
.L_x_5:
[----:B------:R-:W-:Y:S05]  /*0800*/  BSYNC.RECONVERGENT B0 ;  /* 0x0000000000007941 */ /* 0x000fea0003800200 */
.L_x_4:
[----:B------:R-:W1:Y:S01]  /*0810*/  S2R R28, SR_CgaCtaId ;  /* 0x00000000001c7919 */ /* 0x000e620000008800 */
[----:B------:R-:W-:-:S04]  /*0820*/  MOV R15, 0x400 ;  /* 0x00000400000f7802 */ /* 0x000fc80000000f00 */
[----:B-1----:R-:W-:Y:S01]  /*0830*/  LEA R7, R28, R15, 0x18 ;  /* 0x0000000f1c077211 */ /* 0x002fe200078ec0ff */
        /* <DEDUP_REMOVED lines=20> */
[----:B------:R-:W0:Y:S02]  /*0980*/  LDG.E R0, desc[UR36][R18.64+0xc] ;  /* 0x00000c2412007981 */ /* 0x000e24000c1e1900 */
[----:B0-----:R-:W-:-:S05]  /*0990*/  VIADD R3, R0, 0x1 ;  /* 0x0000000100037836 */ /* 0x001fca0000000000 */
[----:B------:R1:W-:Y:S02]  /*09a0*/  STG.E desc[UR36][R18.64+0xc], R3 ;  /* 0x00000c0312007986 */ /* 0x0003e4000c101924 */
.L_x_7:
[----:B------:R-:W-:Y:S05]  /*09b0*/  BSYNC.RECONVERGENT B0 ;  /* 0x0000000000007941 */ /* 0x000fea0003800200 */
.L_x_6:
        /* <DEDUP_REMOVED lines=8> */
[----:B------:R-:W-:Y:S01]  /*0a40*/  CCTL.IVALL ;  /* 0x00000000ff00798f */ /* 0x000fe20002000000 */
[----:B------:R-:W-:Y:S05]  /*0a50*/  WARPSYNC.ALL ;  /* 0x0000000000007948 */ /* 0x000fea0003800000 */
[----:B------:R-:W-:Y:S06]  /*0a60*/  BAR.SYNC.DEFER_BLOCKING 0x0 ;  /* 0x0000000000007b1d */ /* 0x000fec0000010000 */
        /* <DEDUP_REMOVED lines=9> */
[----:B------:R-:W2:Y:S02]  /*0b00*/  LDS R0, [R7] ;  /* 0x0000000007007984 */ /* 0x000ea40000000800 */
[----:B--2---:R-:W-:-:S13]  /*0b10*/  ISETP.NE.AND P0, PT, R0, -0x1, PT ;  /* 0xffffffff0000780c */ /* 0x004fda0003f05270 */
[----:B------:R-:W-:Y:S05]  /*0b20*/  @!P0 BRA `(.L_x_8) ;  /* 0x0000002000248947 */ /* 0x000fea0003800000 */
        /* <DEDUP_REMOVED lines=9> */
[----:B01----:R-:W0:Y:S01]  /*0bc0*/  LDS R3, [R7] ;  /* 0x0000000007037984 */ /* 0x003e220000000800 */
[----:B------:R-:W1:Y:S01]  /*0bd0*/  S2UR UR8, SR_CgaCtaId ;  /* 0x00000000000879c3 */ /* 0x000e620000008800 */
[----:B------:R-:W2:Y:S01]  /*0be0*/  LDCU.64 UR6, c[0x0][0x380] ;  /* 0x00007000ff0677ac */ /* 0x000ea20008000a00 */
[----:B------:R-:W-:Y:S01]  /*0bf0*/  ISETP.GT.U32.AND P0, PT, R23, 0xff, PT ;  /* 0x000000ff1700780c */ /* 0x000fe20003f04070 */
[----:B------:R-:W-:-:S02]  /*0c00*/  UMOV UR5, 0x400 ;  /* 0x0000040000057882 */ /* 0x000fc40000000000 */
[----:B------:R-:W-:-:S04]  /*0c10*/  UIADD3 UR4, UPT, UPT, UR5, 0x4, URZ ;  /* 0x0000000405047890 */ /* 0x000fc8000fffe0ff */
[----:B-1----:R-:W-:-:S06]  /*0c20*/  ULEA UR4, UR8, UR4, 0x18 ;  /* 0x0000000408047291 */ /* 0x002fcc000f8ec0ff */
[----:B------:R-:W-:Y:S01]  /*0c30*/  LEA R5, R23, UR4, 0x2 ;  /* 0x0000000417057c11 */ /* 0x000fe2000f8e10ff */
[----:B0-----:R-:W-:-:S05]  /*0c40*/  IMAD.SHL.U32 R3, R3, 0x400, RZ ;  /* 0x0000040003037824 */ /* 0x001fca00078e00ff */
[----:B------:R-:W-:Y:S02]  /*0c50*/  SHF.R.S32.HI R6, RZ, 0x1f, R3 ;  /* 0x0000001fff067819 */ /* 0x000fe40000011403 */
[----:B--2---:R-:W-:-:S04]  /*0c60*/  IADD3 R4, P1, PT, R3, UR6, RZ ;  /* 0x0000000603047c10 */ /* 0x004fc8000ff3e0ff */
[----:B------:R-:W-:Y:S01]  /*0c70*/  IADD3.X R6, PT, PT, R6, UR7, RZ, P1, !PT ;  /* 0x0000000706067c10 */ /* 0x000fe20008ffe4ff */
        /* <DEDUP_REMOVED lines=9> */
[----:B------:R-:W-:-:S03]  /*0d10*/  IADD3 R8, P1, PT, R23, R4, RZ ;  /* 0x0000000417087210 */ /* 0x000fc60007f3e0ff */
[----:B------:R0:W-:Y:S01]  /*0d20*/  @!P0 STS [R5], RZ ;  /* 0x000000ff05008388 */ /* 0x0001e20000000800 */
[----:B------:R-:W-:Y:S01]  /*0d30*/  SHF.R.S32.HI R13, RZ, 0x1f, R22 ;  /* 0x0000001fff0d7819 */ /* 0x000fe20000011416 */
[----:B------:R-:W-:Y:S01]  /*0d40*/  BSSY.RECONVERGENT B0, `(.L_x_9) ;  /* 0x000001e000007945 */ /* 0x000fe20003800200 */
[----:B------:R-:W-:Y:S01]  /*0d50*/  BAR.SYNC.DEFER_BLOCKING 0x0 ;  /* 0x0000000000007b1d */ /* 0x000fe20000010000 */
[----:B------:R-:W-:Y:S01]  /*0d60*/  IADD3 R10, P0, PT, R22, R8, RZ ;  /* 0x00000008160a7210 */ /* 0x000fe20007f1e0ff */
[----:B------:R-:W-:Y:S01]  /*0d70*/  IMAD.X R9, RZ, RZ, R6, P1 ;  /* 0x000000ffff097224 */ /* 0x000fe200008e0606 */
[----:B------:R-:W-:Y:S01]  /*0d80*/  LOP3.LUT R7, R2, 0x3, RZ, 0xc0, !PT ;  /* 0x0000000302077812 */ /* 0x000fe200078ec0ff */
[----:B------:R-:W-:Y:S01]  /*0d90*/  IMAD.IADD R29, R23, 0x1, R22 ;  /* 0x00000001171d7824 */ /* 0x000fe200078e0216 */
[----:B------:R-:W-:Y:S01]  /*0da0*/  IADD3 R12, P1, PT, R22, R10, RZ ;  /* 0x0000000a160c7210 */ /* 0x000fe20007f3e0ff */
[----:B------:R-:W-:Y:S01]  /*0db0*/  IMAD.X R11, R13, 0x1, R9, P0 ;  /* 0x000000010d0b7824 */ /* 0x000fe200000e0609 */
[----:B------:R-:W-:Y:S01]  /*0dc0*/  ISETP.NE.AND P0, PT, R7, 0x3, PT ;  /* 0x000000030700780c */ /* 0x000fe20003f05270 */
[----:B------:R-:W-:-:S02]  /*0dd0*/  IMAD.MOV.U32 R33, RZ, RZ, R23 ;  /* 0x000000ffff217224 */ /* 0x000fc400078e0017 */
[----:B------:R-:W-:-:S10]  /*0de0*/  IMAD.X R13, R13, 0x1, R11, P1 ;  /* 0x000000010d0d7824 */ /* 0x000fd400008e060b */
[----:B0-----:R-:W-:Y:S05]  /*0df0*/  @!P0 BRA `(.L_x_10) ;  /* 0x0000000000488947 */ /* 0x001fea0003800000 */
[----:B------:R-:W2:Y:S01]  /*0e00*/  LDG.E.U8 R0, desc[UR36][R8.64] ;  /* 0x0000002408007981 */ /* 0x000ea2000c1e1100 */
[----:B------:R-:W-:Y:S01]  /*0e10*/  VIADD R21, R15, 0x4 ;  /* 0x000000040f157836 */ /* 0x000fe20000000000 */
[----:B------:R-:W-:Y:S01]  /*0e20*/  ISETP.NE.AND P0, PT, R7, RZ, PT ;  /* 0x000000ff0700720c */ /* 0x000fe20003f05270 */
[----:B------:R-:W-:-:S03]  /*0e30*/  IMAD.MOV.U32 R33, RZ, RZ, R29 ;  /* 0x000000ffff217224 */ /* 0x000fc600078e001d */
[----:B------:R-:W-:-:S05]  /*0e40*/  LEA R21, R28, R21, 0x18 ;  /* 0x000000151c157211 */ /* 0x000fca00078ec0ff */
[----:B--2---:R-:W-:-:S05]  /*0e50*/  IMAD R0, R0, 0x4, R21 ;  /* 0x0000000400007824 */ /* 0x004fca00078e0215 */
[----:B------:R0:W-:Y:S01]  /*0e60*/  ATOMS.POPC.INC.32 RZ, [R0+URZ] ;  /* 0x0000000000ff7f8c */ /* 0x0001e2000d8000ff */
[----:B------:R-:W-:Y:S05]  /*0e70*/  @!P0 BRA `(.L_x_10) ;  /* 0x0000000000288947 */ /* 0x000fea0003800000 */
[----:B0-----:R-:W2:Y:S01]  /*0e80*/  LDG.E.U8 R0, desc[UR36][R10.64] ;  /* 0x000000240a007981 */ /* 0x001ea2000c1e1100 */
[----:B------:R-:W-:Y:S01]  /*0e90*/  ISETP.NE.AND P0, PT, R7, 0x1, PT ;  /* 0x000000010700780c */ /* 0x000fe20003f05270 */
[----:B------:R-:W-:Y:S02]  /*0ea0*/  IMAD.IADD R33, R29, 0x1, R22 ;  /* 0x000000011d217824 */ /* 0x000fe400078e0216 */
[----:B--2---:R-:W-:-:S05]  /*0eb0*/  IMAD R0, R0, 0x4, R21 ;  /* 0x0000000400007824 */ /* 0x004fca00078e0215 */
[----:B------:R1:W-:Y:S05]  /*0ec0*/  ATOMS.POPC.INC.32 RZ, [R0+URZ] ;  /* 0x0000000000ff7f8c */ /* 0x0003ea000d8000ff */
[----:B------:R-:W-:Y:S05]  /*0ed0*/  @!P0 BRA `(.L_x_10) ;  /* 0x0000000000108947 */ /* 0x000fea0003800000 */
[----:B-1----:R-:W2:Y:S01]  /*0ee0*/  LDG.E.U8 R0, desc[UR36][R12.64] ;  /* 0x000000240c007981 */ /* 0x002ea2000c1e1100 */
[----:B------:R-:W-:Y:S02]  /*0ef0*/  IMAD.IADD R33, R33, 0x1, R22 ;  /* 0x0000000121217824 */ /* 0x000fe400078e0216 */
[----:B--2---:R-:W-:-:S05]  /*0f00*/  IMAD R0, R0, 0x4, R21 ;  /* 0x0000000400007824 */ /* 0x004fca00078e0215 */
[----:B------:R2:W-:Y:S02]  /*0f10*/  ATOMS.POPC.INC.32 RZ, [R0+URZ] ;  /* 0x0000000000ff7f8c */ /* 0x0005e4000d8000ff */
.L_x_10:
[----:B------:R-:W-:Y:S05]  /*0f20*/  BSYNC.RECONVERGENT B0 ;  /* 0x0000000000007941 */ /* 0x000fea0003800200 */
.L_x_9:
[----:B------:R-:W-:Y:S02]  /*0f30*/  ISETP.GE.U32.AND P2, PT, R2, 0x3, PT ;  /* 0x000000030200780c */ /* 0x000fe40003f46070 */
[----:B------:R-:W-:Y:S02]  /*0f40*/  ISETP.GE.U32.AND P0, PT, R22, 0x2, PT ;  /* 0x000000021600780c */ /* 0x000fe40003f06070 */
[----:B------:R-:W-:-:S09]  /*0f50*/  ISETP.GT.U32.AND P1, PT, R23, 0xff, PT ;  /* 0x000000ff1700780c */ /* 0x000fd20003f24070 */
[----:B------:R-:W-:Y:S05]  /*0f60*/  @!P2 BRA `(.L_x_11) ;  /* 0x000000000098a947 */ /* 0x000fea0003800000 */
[----:B------:R-:W-:Y:S02]  /*0f70*/  VIADD R15, R15, 0x4 ;  /* 0x000000040f0f7836 */ /* 0x000fe40000000000 */
[C-C-:B------:R-:W-:Y:S02]  /*0f80*/  IMAD R35, R22.reuse, 0x2, R33.reuse ;  /* 0x0000000216237824 */ /* 0x140fe400078e0221 */
[--C-:B------:R-:W-:Y:S01]  /*0f90*/  IMAD R37, R22, 0x3, R33.reuse ;  /* 0x0000000316257824 */ /* 0x100fe200078e0221 */
[----:B------:R-:W-:Y:S01]  /*0fa0*/  LEA R28, R28, R15, 0x18 ;  /* 0x0000000f1c1c7211 */ /* 0x000fe200078ec0ff */
[----:B------:R-:W-:Y:S02]  /*0fb0*/  IMAD.IADD R32, R22, 0x1, R33 ;  /* 0x0000000116207824 */ /* 0x000fe400078e0221 */
[----:B012---:R-:W-:Y:S02]  /*0fc0*/  IMAD.MOV.U32 R0, RZ, RZ, R4 ;  /* 0x000000ffff007224 */ /* 0x007fe400078e0004 */
[----:B------:R-:W-:-:S02]  /*0fd0*/  IMAD.MOV.U32 R36, RZ, RZ, R6 ;  /* 0x000000ffff247224 */ /* 0x000fc400078e0006 */
[----:B------:R-:W-:-:S07]  /*0fe0*/  IMAD.MOV.U32 R34, RZ, RZ, R33 ;  /* 0x000000ffff227224 */ /* 0x000fce00078e0021 */
.L_x_12:
[----:B---3--:R-:W-:-:S05]  /*0ff0*/  IADD3 R20, P2, PT, R33, R0, RZ ;  /* 0x0000000021147210 */ /* 0x008fca0007f5e0ff */
[----:B------:R-:W-:Y:S01]  /*1000*/  IMAD.X R21, RZ, RZ, R36, P2 ;  /* 0x000000ffff157224 */ /* 0x000fe200010e0624 */
[----:B------:R-:W-:-:S05]  /*1010*/  IADD3 R14, P2, PT, R32, R0, RZ ;  /* 0x00000000200e7210 */ /* 0x000fca0007f5e0ff */
[--C-:B------:R-:W-:Y:S01]  /*1020*/  IMAD.X R15, RZ, RZ, R36.reuse, P2 ;  /* 0x000000ffff0f7224 */ /* 0x100fe200010e0624 */
[-C--:B------:R-:W-:Y:S01]  /*1030*/  IADD3 R26, P3, PT, R35, R0.reuse, RZ ;  /* 0x00000000231a7210 */ /* 0x080fe20007f7e0ff */
[----:B------:R-:W2:Y:S04]  /*1040*/  LDG.E.U8 R21, desc[UR36][R20.64] ;  /* 0x0000002414157981 */ /* 0x000ea8000c1e1100 */
[----:B------:R0:W3:Y:S01]  /*1050*/  LDG.E.U8 R15, desc[UR36][R14.64] ;  /* 0x000000240e0f7981 */ /* 0x0000e2000c1e1100 */
[----:B------:R-:W-:Y:S01]  /*1060*/  IADD3 R30, P2, PT, R37, R0, RZ ;  /* 0x00000000251e7210 */ /* 0x000fe20007f5e0ff */
[----:B------:R-:W-:-:S04]  /*1070*/  IMAD.X R27, RZ, RZ, R36, P3 ;  /* 0x000000ffff1b7224 */ /* 0x000fc800018e0624 */
[----:B------:R-:W-:Y:S02]  /*1080*/  IMAD.X R31, RZ, RZ, R36, P2 ;  /* 0x000000ffff1f7224 */ /* 0x000fe400010e0624 */
[----:B------:R-:W4:Y:S04]  /*1090*/  LDG.E.U8 R27, desc[UR36][R26.64] ;  /* 0x000000241a1b7981 */ /* 0x000f28000c1e1100 */
[----:B------:R-:W5:Y:S01]  /*10a0*/  LDG.E.U8 R31, desc[UR36][R30.64] ;  /* 0x000000241e1f7981 */ /* 0x000f62000c1e1100 */
[----:B0-----:R-:W-:Y:S01]  /*10b0*/  IMAD.MOV.U32 R14, RZ, RZ, R0 ;  /* 0x000000ffff0e7224 */ /* 0x001fe200078e0000 */
[----:B------:R-:W-:Y:S05]  /*10c0*/  YIELD ;  /* 0x0000000000007946 */ /* 0x000fea0003800000 */
[----:B---3--:R-:W-:Y:S01]  /*10d0*/  IMAD R20, R15, 0x4, R28 ;  /* 0x000000040f147824 */ /* 0x008fe200078e021c */
[----:B------:R-:W-:-:S04]  /*10e0*/  IADD3 R15, PT, PT, R22, R34, R22 ;  /* 0x00000022160f7210 */ /* 0x000fc80007ffe016 */
[----:B------:R-:W-:-:S04]  /*10f0*/  IADD3 R34, PT, PT, R22, R15, R22 ;  /* 0x0000000f16227210 */ /* 0x000fc80007ffe016 */
[----:B------:R-:W-:Y:S01]  /*1100*/  ISETP.GE.U32.AND P2, PT, R34, 0x400, PT ;  /* 0x000004002200780c */ /* 0x000fe20003f46070 */
[--C-:B--2---:R-:W-:Y:S02]  /*1110*/  IMAD R21, R21, 0x4, R28.reuse ;  /* 0x0000000415157824 */ /* 0x104fe400078e021c */
[--C-:B----4-:R-:W-:Y:S02]  /*1120*/  IMAD R27, R27, 0x4, R28.reuse ;  /* 0x000000041b1b7824 */ /* 0x110fe400078e021c */
[----:B-----5:R-:W-:Y:S01]  /*1130*/  IMAD R31, R31, 0x4, R28 ;  /* 0x000000041f1f7824 */ /* 0x020fe200078e021c */
[----:B------:R3:W-:Y:S01]  /*1140*/  ATOMS.POPC.INC.32 RZ, [R21+URZ] ;  /* 0x0000000015ff7f8c */ /* 0x0007e2000d8000ff */
[----:B------:R-:W-:-:S03]  /*1150*/  IMAD.MOV.U32 R15, RZ, RZ, R36 ;  /* 0x000000ffff0f7224 */ /* 0x000fc600078e0024 */
[----:B------:R3:W-:Y:S01]  /*1160*/  ATOMS.POPC.INC.32 RZ, [R20+URZ] ;  /* 0x0000000014ff7f8c */ /* 0x0007e2000d8000ff */
[----:B------:R-:W-:-:S03]  /*1170*/  IMAD.WIDE.U32 R14, R22, 0x4, R14 ;  /* 0x00000004160e7825 */ /* 0x000fc600078e000e */
[----:B------:R3:W-:Y:S01]  /*1180*/  ATOMS.POPC.INC.32 RZ, [R27+URZ] ;  /* 0x000000001bff7f8c */ /* 0x0007e2000d8000ff */
[----:B------:R-:W-:-:S03]  /*1190*/  IMAD.MOV.U32 R0, RZ, RZ, R14 ;  /* 0x000000ffff007224 */ /* 0x000fc600078e000e */
[----:B------:R3:W-:Y:S01]  /*11a0*/  ATOMS.POPC.INC.32 RZ, [R31+URZ] ;  /* 0x000000001fff7f8c */ /* 0x0007e2000d8000ff */
[----:B------:R-:W-:Y:S01]  /*11b0*/  IMAD.MOV.U32 R36, RZ, RZ, R15 ;  /* 0x000000ffff247224 */ /* 0x000fe200078e000f */
[----:B------:R-:W-:Y:S06]  /*11c0*/  @!P2 BRA `(.L_x_12) ;  /* 0xfffffffc0088a947 */ /* 0x000fec000383ffff */
.L_x_11:
[----:B------:R-:W-:Y:S05]  /*11d0*/  WARPSYNC.ALL ;  /* 0x0000000000007948 */ /* 0x000fea0003800000 */
[----:B------:R-:W-:Y:S06]  /*11e0*/  BAR.SYNC.DEFER_BLOCKING 0x0 ;  /* 0x0000000000007b1d */ /* 0x000fec0000010000 */
[----:B------:R-:W-:Y:S05]  /*11f0*/  @!P0 BRA `(.L_x_13) ;  /* 0x00000000004c8947 */ /* 0x000fea0003800000 */
[----:B------:R-:W-:-:S05]  /*1200*/  UMOV UR4, 0x1 ;  /* 0x0000000100047882 */ /* 0x000fca0000000000 */
.L_x_14:
[----:B------:R-:W-:-:S04]  /*1210*/  ISETP.GE.U32.AND P0, PT, R23, UR4, PT ;  /* 0x0000000417007c0c */ /* 0x000fc8000bf06070 */
[----:B------:R-:W-:-:S13]  /*1220*/  ISETP.LT.U32.AND P0, PT, R23, 0x100, P0 ;  /* 0x000001001700780c */ /* 0x000fda0000701070 */
[----:B------:R-:W4:Y:S01]  /*1230*/  @P0 S2R R15, SR_CgaCtaId ;  /* 0x00000000000f0919 */ /* 0x000f220000008800 */
[----:B012---:R-:W-:-:S05]  /*1240*/  @P0 MOV R0, 0x400 ;  /* 0x0000040000000802 */ /* 0x007fca0000000f00 */
[----:B------:R-:W-:Y:S02]  /*1250*/  @P0 VIADD R14, R0, 0x4 ;  /* 0x00000004000e0836 */ /* 0x000fe40000000000 */
[----:B------:R-:W-:Y:S01]  /*1260*/  @P0 VIADD R0, R23, -UR4 ;  /* 0x8000000417000c36 */ /* 0x000fe20008000000 */
[----:B------:R-:W-:Y:S02]  /*1270*/  USHF.L.U32 UR4, UR4, 0x1, URZ ;  /* 0x0000000104047899 */ /* 0x000fe400080006ff */
[----:B----4-:R-:W-:-:S05]  /*1280*/  @P0 LEA R15, R15, R14, 0x18 ;  /* 0x0000000e0f0f0211 */ /* 0x010fca00078ec0ff */
[----:B------:R-:W-:-:S05]  /*1290*/  @P0 IMAD R0, R0, 0x4, R15 ;  /* 0x0000000400000824 */ /* 0x000fca00078e020f */
[----:B------:R-:W-:Y:S01]  /*12a0*/  @P0 LDS R24, [R0] ;  /* 0x0000000000180984 */ /* 0x000fe20000000800 */
[----:B------:R-:W-:Y:S06]  /*12b0*/  BAR.SYNC.DEFER_BLOCKING 0x0 ;  /* 0x0000000000007b1d */ /* 0x000fec0000010000 */
[----:B------:R-:W0:Y:S02]  /*12c0*/  @P0 LDS R15, [R5] ;  /* 0x00000000050f0984 */ /* 0x000e240000000800 */
[----:B0-----:R-:W-:Y:S01]  /*12d0*/  @P0 IMAD.IADD R14, R24, 0x1, R15 ;  /* 0x00000001180e0824 */ /* 0x001fe200078e020f */
[----:B------:R-:W-:-:S04]  /*12e0*/  VIMNMX.U32 R15, PT, PT, R22, 0x100, PT ;  /* 0x00000100160f7848 */ /* 0x000fc80003fe0000 */
[----:B------:R4:W-:Y:S01]  /*12f0*/  @P0 STS [R5], R14 ;  /* 0x0000000e05000388 */ /* 0x0009e20000000800 */
[----:B------:R-:W-:Y:S01]  /*1300*/  BAR.SYNC.DEFER_BLOCKING 0x0 ;  /* 0x0000000000007b1d */ /* 0x000fe20000010000 */
[----:B------:R-:W-:-:S13]  /*1310*/  ISETP.LE.U32.AND P0, PT, R15, UR4, PT ;  /* 0x000000040f007c0c */ /* 0x000fda000bf03070 */
[----:B----4-:R-:W-:Y:S05]  /*1320*/  @!P0 BRA `(.L_x_14) ;  /* 0xfffffffc00b88947 */ /* 0x010fea000383ffff */
.L_x_13:
[----:B------:R-:W4:Y:S01]  /*1330*/  @!P1 LDS R15, [R5] ;  /* 0x00000000050f9984 */ /* 0x000f220000000800 */
[----:B------:R-:W-:Y:S01]  /*1340*/  UIADD3 UR4, UPT, UPT, UR5, 0x404, URZ ;  /* 0x0000040405047890 */ /* 0x000fe2000fffe0ff */
[C---:B012---:R-:W-:Y:S01]  /*1350*/  VIADD R0, R23.reuse, 0xffffffff ;  /* 0xffffffff17007836 */ /* 0x047fe20000000000 */
[----:B------:R-:W-:Y:S01]  /*1360*/  BSSY.RECONVERGENT B0, `(.L_x_15) ;  /* 0x0000013000007945 */ /* 0x000fe20003800200 */
[C---:B------:R-:W-:Y:S01]  /*1370*/  VIADD R14, R23.reuse, 0xffffff00 ;  /* 0xffffff00170e7836 */ /* 0x040fe20000000000 */
[----:B------:R-:W-:Y:S01]  /*1380*/  ULEA UR4, UR8, UR4, 0x18 ;  /* 0x0000000408047291 */ /* 0x000fe2000f8ec0ff */
[----:B---3--:R-:W-:Y:S01]  /*1390*/  VIADD R20, R23, 0xfffffffe ;  /* 0xfffffffe17147836 */ /* 0x008fe20000000000 */
[----:B------:R-:W-:-:S04]  /*13a0*/  ISETP.GT.U32.AND P0, PT, R0, 0xfe, PT ;  /* 0x000000fe0000780c */ /* 0x000fc80003f04070 */
[----:B------:R-:W-:Y:S02]  /*13b0*/  LEA R0, R23, UR4, 0x2 ;  /* 0x0000000417007c11 */ /* 0x000fe4000f8e10ff */
[----:B------:R-:W-:-:S03]  /*13c0*/  ISETP.GT.U32.AND P2, PT, R20, 0xfd, PT ;  /* 0x000000fd1400780c */ /* 0x000fc60003f44070 */
[----:B----4-:R-:W-:Y:S01]  /*13d0*/  @!P1 STS [R0], R15 ;  /* 0x0000000f00009388 */ /* 0x010fe20000000800 */
[----:B------:R-:W-:Y:S06]  /*13e0*/  BAR.SYNC.DEFER_BLOCKING 0x0 ;  /* 0x0000000000007b1d */ /* 0x000fec0000010000 */
[----:B------:R-:W0:Y:S02]  /*13f0*/  @!P0 LDS R25, [R0+-0x4] ;  /* 0xfffffc0000198984 */ /* 0x000e240000000800 */
[----:B------:R-:W-:Y:S01]  /*1400*/  BAR.SYNC.DEFER_BLOCKING 0x0 ;  /* 0x0000000000007b1d */ /* 0x000fe20000010000 */
[----:B0-----:R-:W-:-:S04]  /*1410*/  ISETP.NE.AND P0, PT, R25, RZ, PT ;  /* 0x000000ff1900720c */ /* 0x001fc80003f05270 */
[----:B------:R-:W-:-:S13]  /*1420*/  ISETP.LT.U32.OR P0, PT, R14, -0xff, !P0 ;  /* 0xffffff010e00780c */ /* 0x000fda0004701470 */
[----:B------:R-:W-:Y:S05]  /*1430*/  @P0 BRA `(.L_x_16) ;  /* 0x0000000000140947 */ /* 0x000fea0003800000 */
[----:B------:R-:W0:Y:S02]  /*1440*/  LDS R20, [R0] ;  /* 0x0000000000147984 */ /* 0x000e240000000800 */
[----:B0-----:R-:W-:-:S13]  /*1450*/  ISETP.NE.AND P0, PT, R20, RZ, PT ;  /* 0x000000ff1400720c */ /* 0x001fda0003f05270 */
[----:B------:R-:W-:Y:S01]  /*1460*/  @P0 VIMNMX R15, PT, PT, R25, R20, PT ;  /* 0x00000014190f0248 */ /* 0x000fe20003fe0100 */
[----:B------:R0:W-:Y:S04]  /*1470*/  @!P0 STS [R0], R25 ;  /* 0x0000001900008388 */ /* 0x0001e80000000800 */
[----:B------:R0:W-:Y:S02]  /*1480*/  @P0 STS [R0], R15 ;  /* 0x0000000f00000388 */ /* 0x0001e40000000800 */
.L_x_16:
[----:B------:R-:W-:Y:S05]  /*1490*/  BSYNC.RECONVERGENT B0 ;  /* 0x0000000000007941 */ /* 0x000fea0003800200 */
.L_x_15:
[----:B------:R-:W-:Y:S01]  /*14a0*/  BAR.SYNC.DEFER_BLOCKING 0x0 ;  /* 0x0000000000007b1d */ /* 0x000fe20000010000 */
[----:B0-----:R-:W-:-:S05]  /*14b0*/  VIADD R15, R23, 0xfffffffc ;  /* 0xfffffffc170f7836 */ /* 0x001fca0000000000 */
[----:B------:R-:W-:Y:S01]  /*14c0*/  BSSY.RECONVERGENT B0, `(.L_x_17) ;  /* 0x000000c000007945 */ /* 0x000fe20003800200 */
[----:B------:R-:W0:Y:S01]  /*14d0*/  @!P2 LDS R25, [R0+-0x8] ;  /* 0xfffff8000019a984 */ /* 0x000e220000000800 */
[----:B------:R-:W-:Y:S01]  /*14e0*/  BAR.SYNC.DEFER_BLOCKING 0x0 ;  /* 0x0000000000007b1d */ /* 0x000fe20000010000 */
[----:B------:R-:W-:Y:S02]  /*14f0*/  ISETP.GT.U32.AND P2, PT, R15, 0xfb, PT ;  /* 0x000000fb0f00780c */ /* 0x000fe40003f44070 */
[----:B0-----:R-:W-:-:S04]  /*1500*/  ISETP.NE.AND P0, PT, R25, RZ, PT ;  /* 0x000000ff1900720c */ /* 0x001fc80003f05270 */
[----:B------:R-:W-:-:S13]  /*1510*/  ISETP.LT.U32.OR P0, PT, R14, -0xfe, !P0 ;  /* 0xffffff020e00780c */ /* 0x000fda0004701470 */
[----:B------:R-:W-:Y:S05]  /*1520*/  @P0 BRA `(.L_x_18) ;  /* 0x0000000000140947 */ /* 0x000fea0003800000 */
[----:B------:R-:W0:Y:S02]  /*1530*/  LDS R20, [R0] ;  /* 0x0000000000147984 */ /* 0x000e240000000800 */
[----:B0-----:R-:W-:-:S13]  /*1540*/  ISETP.NE.AND P0, PT, R20, RZ, PT ;  /* 0x000000ff1400720c */ /* 0x001fda0003f05270 */
[----:B------:R-:W-:-:S05]  /*1550*/  @P0 VIMNMX R15, PT, PT, R25, R20, PT ;  /* 0x00000014190f0248 */ /* 0x000fca0003fe0100 */
[----:B------:R0:W-:Y:S04]  /*1560*/  @P0 STS [R0], R15 ;  /* 0x0000000f00000388 */ /* 0x0001e80000000800 */
[----:B------:R0:W-:Y:S02]  /*1570*/  @!P0 STS [R0], R25 ;  /* 0x0000001900008388 */ /* 0x0001e40000000800 */
.L_x_18:
[----:B------:R-:W-:Y:S05]  /*1580*/  BSYNC.RECONVERGENT B0 ;  /* 0x0000000000007941 */ /* 0x000fea0003800200 */
.L_x_17:
        /* <DEDUP_REMOVED lines=14> */
.L_x_20:
[----:B------:R-:W-:Y:S05]  /*1670*/  BSYNC.RECONVERGENT B0 ;  /* 0x0000000000007941 */ /* 0x000fea0003800200 */
.L_x_19:
        /* <DEDUP_REMOVED lines=14> */
.L_x_22:
[----:B------:R-:W-:Y:S05]  /*1760*/  BSYNC.RECONVERGENT B0 ;  /* 0x0000000000007941 */ /* 0x000fea0003800200 */
.L_x_21:
        /* <DEDUP_REMOVED lines=14> */
.L_x_24:
[----:B------:R-:W-:Y:S05]  /*1850*/  BSYNC.RECONVERGENT B0 ;  /* 0x0000000000007941 */ /* 0x000fea0003800200 */
.L_x_23:
        /* <DEDUP_REMOVED lines=14> */
.L_x_26:
[----:B------:R-:W-:Y:S05]  /*1940*/  BSYNC.RECONVERGENT B0 ;  /* 0x0000000000007941 */ /* 0x000fea0003800200 */
.L_x_25:
[----:B------:R-:W-:Y:S01]  /*1950*/  BAR.SYNC.DEFER_BLOCKING 0x0 ;  /* 0x0000000000007b1d */ /* 0x000fe20000010000 */
[----:B------:R-:W-:-:S05]  /*1960*/  LOP3.LUT R20, R23, 0x380, RZ, 0xc0, !PT ;  /* 0x0000038017147812 */ /* 0x000fca00078ec0ff */
[----:B------:R-:W-:Y:S01]  /*1970*/  BSSY.RECONVERGENT B0, `(.L_x_27) ;  /* 0x000000c000007945 */ /* 0x000fe20003800200 */
[----:B0-----:R-:W0:Y:S01]  /*1980*/  @!P2 LDS R25, [R0+-0x100] ;  /* 0xffff00000019a984 */ /* 0x001e220000000800 */
[----:B------:R-:W-:Y:S01]  /*1990*/  BAR.SYNC.DEFER_BLOCKING 0x0 ;  /* 0x0000000000007b1d */ /* 0x000fe20000010000 */
[----:B------:R-:W-:Y:S02]  /*19a0*/  ISETP.NE.AND P2, PT, R20, 0x80, PT ;  /* 0x000000801400780c */ /* 0x000fe40003f45270 */
        /* <DEDUP_REMOVED lines=8> */
.L_x_28:
[----:B------:R-:W-:Y:S05]  /*1a30*/  BSYNC.RECONVERGENT B0 ;  /* 0x0000000000007941 */ /* 0x000fea0003800200 */
.L_x_27:
[----:B------:R-:W-:Y:S06]  /*1a40*/  BAR.SYNC.DEFER_BLOCKING 0x0 ;  /* 0x0000000000007b1d */ /* 0x000fec0000010000 */
[----:B------:R-:W-:Y:S01]  /*1a50*/  BSSY.RECONVERGENT B0, `(.L_x_29) ;  /* 0x000000b000007945 */ /* 0x000fe20003800200 */
[----:B0-----:R-:W0:Y:S01]  /*1a60*/  @!P2 LDS R25, [R0+-0x200] ;  /* 0xfffe00000019a984 */ /* 0x001e220000000800 */
[----:B------:R-:W-:Y:S01]  /*1a70*/  BAR.SYNC.DEFER_BLOCKING 0x0 ;  /* 0x0000000000007b1d */ /* 0x000fe20000010000 */
[----:B0-----:R-:W-:-:S04]  /*1a80*/  ISETP.NE.AND P0, PT, R25, RZ, PT ;  /* 0x000000ff1900720c */ /* 0x001fc80003f05270 */
[----:B------:R-:W-:-:S13]  /*1a90*/  ISETP.NE.OR P0, PT, R20, 0x80, !P0 ;  /* 0x000000801400780c */ /* 0x000fda0004705670 */
[----:B------:R-:W-:Y:S05]  /*1aa0*/  @P0 BRA `(.L_x_30) ;  /* 0x0000000000140947 */ /* 0x000fea0003800000 */
[----:B------:R-:W0:Y:S02]  /*1ab0*/  LDS R14, [R0] ;  /* 0x00000000000e7984 */ /* 0x000e240000000800 */
[----:B0-----:R-:W-:-:S13]  /*1ac0*/  ISETP.NE.AND P0, PT, R14, RZ, PT ;  /* 0x000000ff0e00720c */ /* 0x001fda0003f05270 */
[----:B------:R-:W-:-:S05]  /*1ad0*/  @P0 VIMNMX R15, PT, PT, R25, R14, PT ;  /* 0x0000000e190f0248 */ /* 0x000fca0003fe0100 */
[----:B------:R0:W-:Y:S04]  /*1ae0*/  @P0 STS [R0], R15 ;  /* 0x0000000f00000388 */ /* 0x0001e80000000800 */
[----:B------:R0:W-:Y:S02]  /*1af0*/  @!P0 STS [R0], R25 ;  /* 0x0000001900008388 */ /* 0x0001e40000000800 */
.L_x_30:
[----:B------:R-:W-:Y:S05]  /*1b00*/  BSYNC.RECONVERGENT B0 ;  /* 0x0000000000007941 */ /* 0x000fea0003800200 */
.L_x_29:
[----:B------:R-:W-:Y:S06]  /*1b10*/  BAR.SYNC.DEFER_BLOCKING 0x0 ;  /* 0x0000000000007b1d */ /* 0x000fec0000010000 */
[----:B------:R-:W-:Y:S04]  /*1b20*/  BSSY.RECONVERGENT B0, `(.L_x_31) ;  /* 0x000001f000007945 */ /* 0x000fe80003800200 */
[----:B------:R-:W-:Y:S05]  /*1b30*/  @P1 BRA `(.L_x_32) ;  /* 0x0000000000741947 */ /* 0x000fea0003800000 */
[----:B------:R-:W1:Y:S01]  /*1b40*/  S2UR UR5, SR_CgaCtaId ;  /* 0x00000000000579c3 */ /* 0x000e620000008800 */
[----:B------:R-:W-:Y:S01]  /*1b50*/  UMOV UR4, 0x400 ;  /* 0x0000040000047882 */ /* 0x000fe20000000000 */
[----:B0-----:R-:W-:Y:S01]  /*1b60*/  LDS R15, [R5] ;  /* 0x00000000050f7984 */ /* 0x001fe20000000800 */
[----:B------:R-:W-:Y:S01]  /*1b70*/  BSSY.RECONVERGENT B1, `(.L_x_33) ;  /* 0x0000012000017945 */ /* 0x000fe20003800200 */
[----:B-1----:R-:W-:-:S09]  /*1b80*/  ULEA UR4, UR5, UR4, 0x18 ;  /* 0x0000000405047291 */ /* 0x002fd2000f8ec0ff */
[----:B------:R-:W0:Y:S02]  /*1b90*/  LDS R0, [UR4+0x800] ;  /* 0x00080004ff007984 */ /* 0x000e240008000800 */
[----:B0-----:R-:W-:Y:S01]  /*1ba0*/  IADD3 R14, PT, PT, -R0, 0x400, RZ ;  /* 0x00000400000e7810 */ /* 0x001fe20007ffe1ff */
[----:B------:R-:W-:-:S03]  /*1bb0*/  IMAD.IADD R0, R15, 0x1, -R0 ;  /* 0x000000010f007824 */ /* 0x000fc600078e0a00 */
[----:B------:R-:W-:Y:S02]  /*1bc0*/  I2FP.F32.S32 R5, R14 ;  /* 0x0000000e00057245 */ /* 0x000fe40000201400 */
[----:B------:R-:W-:Y:S02]  /*1bd0*/  I2FP.F32.S32 R0, R0 ;  /* 0x0000000000007245 */ /* 0x000fe40000201400 */
[----:B------:R-:W0:Y:S08]  /*1be0*/  MUFU.RCP R14, R5 ;  /* 0x00000005000e7308 */ /* 0x000e300000001000 */
[----:B------:R-:W1:Y:S01]  /*1bf0*/  FCHK P0, R0, R5 ;  /* 0x0000000500007302 */ /* 0x000e620000000000 */
[----:B0-----:R-:W-:-:S04]  /*1c00*/  FFMA R15, -R5, R14, 1 ;  /* 0x3f800000050f7423 */ /* 0x001fc8000000010e */
[----:B------:R-:W-:-:S04]  /*1c10*/  FFMA R15, R14, R15, R14 ;  /* 0x0000000f0e0f7223 */ /* 0x000fc8000000000e */
[----:B------:R-:W-:-:S04]  /*1c20*/  FFMA R14, R0, R15, RZ ;  /* 0x0000000f000e7223 */ /* 0x000fc800000000ff */
[----:B------:R-:W-:-:S04]  /*1c30*/  FFMA R20, -R5, R14, R0 ;  /* 0x0000000e05147223 */ /* 0x000fc80000000100 */
[----:B------:R-:W-:Y:S01]  /*1c40*/  FFMA R14, R15, R20, R14 ;  /* 0x000000140f0e7223 */ /* 0x000fe2000000000e */
[----:B-1----:R-:W-:Y:S06]  /*1c50*/  @!P0 BRA `(.L_x_34) ;  /* 0x00000000000c8947 */ /* 0x002fec0003800000 */
[----:B------:R-:W-:-:S07]  /*1c60*/  MOV R14, 0x1c80 ;  /* 0x00001c80000e7802 */ /* 0x000fce0000000f00 */
[----:B------:R-:W-:Y:S05]  /*1c70*/  CALL.REL.NOINC `($__internal_0_$__cuda_sm3x_div_rn_noftz_f32_slowpath) ;  /* 0x0000001800207944 */ /* 0x000fea0003c00000 */
[----:B------:R-:W-:-:S07]  /*1c80*/  IMAD.MOV.U32 R14, RZ, RZ, R0 ;  /* 0x000000ffff0e7224 */ /* 0x000fce00078e0000 */
.L_x_34:
[----:B------:R-:W-:Y:S05]  /*1c90*/  BSYNC.RECONVERGENT B1 ;  /* 0x0000000000017941 */ /* 0x000fea0003800200 */
.L_x_33:
[----:B------:R-:W0:Y:S01]  /*1ca0*/  S2UR UR5, SR_CgaCtaId ;  /* 0x00000000000579c3 */ /* 0x000e220000008800 */
[----:B------:R-:W-:Y:S01]  /*1cb0*/  FMUL R14, R14, 255 ;  /* 0x437f00000e0e7820 */ /* 0x000fe20000400000 */
[----:B------:R-:W-:Y:S02]  /*1cc0*/  UMOV UR4, 0x400 ;  /* 0x0000040000047882 */ /* 0x000fe40000000000 */
[----:B------:R-:W-:-:S03]  /*1cd0*/  UIADD3 UR4, UPT, UPT, UR4, 0x804, URZ ;  /* 0x0000080404047890 */ /* 0x000fc6000fffe0ff */
[----:B------:R-:W1:Y:S01]  /*1ce0*/  F2I.TRUNC.NTZ R14, R14 ;  /* 0x0000000e000e7305 */ /* 0x000e62000020f100 */
[----:B0-----:R-:W-:-:S09]  /*1cf0*/  ULEA UR4, UR5, UR4, 0x18 ;  /* 0x0000000405047291 */ /* 0x001fd2000f8ec0ff */
[----:B-1----:R1:W-:Y:S03]  /*1d00*/  STS.U8 [R23+UR4], R14 ;  /* 0x0000000e17007988 */ /* 0x0023e60008000004 */
.L_x_32:
[----:B------:R-:W-:Y:S05]  /*1d10*/  BSYNC.RECONVERGENT B0 ;  /* 0x0000000000007941 */ /* 0x000fea0003800200 */
.L_x_31:
[----:B------:R-:W-:Y:S01]  /*1d20*/  BAR.SYNC.DEFER_BLOCKING 0x0 ;  /* 0x0000000000007b1d */ /* 0x000fe20000010000 */
[----:B------:R-:W-:Y:S01]  /*1d30*/  ISETP.NE.AND P0, PT, R7, 0x3, PT ;  /* 0x000000030700780c */ /* 0x000fe20003f05270 */
[----:B------:R-:W-:Y:S01]  /*1d40*/  IMAD.MOV.U32 R21, RZ, RZ, R23 ;  /* 0x000000ffff157224 */ /* 0x000fe200078e0017 */
[----:B0-----:R-:W-:-:S03]  /*1d50*/  SHF.R.S32.HI R0, RZ, 0x1f, R3 ;  /* 0x0000001fff007819 */ /* 0x001fc60000011403 */
[----:B------:R-:W-:Y:S08]  /*1d60*/  BSSY.RECONVERGENT B0, `(.L_x_35) ;  /* 0x0000024000007945 */ /* 0x000ff00003800200 */
[----:B------:R-:W-:Y:S05]  /*1d70*/  @!P0 BRA `(.L_x_36) ;  /* 0x0000000000888947 */ /* 0x000fea0003800000 */
[----:B------:R-:W-:Y:S02]  /*1d80*/  IMAD.IADD R20, R23, 0x1, R4 ;  /* 0x0000000117147824 */ /* 0x000fe400078e0204 */
[----:B------:R-:W-:-:S05]  /*1d90*/  IMAD.MOV.U32 R21, RZ, RZ, R9 ;  /* 0x000000ffff157224 */ /* 0x000fca00078e0009 */
[----:B------:R0:W2:Y:S01]  /*1da0*/  LDG.E.U8 R20, desc[UR36][R20.64] ;  /* 0x0000002414147981 */ /* 0x0000a2000c1e1100 */
[----:B------:R-:W-:Y:S01]  /*1db0*/  MOV R5, 0x400 ;  /* 0x0000040000057802 */ /* 0x000fe20000000f00 */
[----:B------:R-:W3:Y:S04]  /*1dc0*/  S2R R8, SR_CgaCtaId ;  /* 0x0000000000087919 */ /* 0x000ee80000008800 */
[----:B------:R-:W-:Y:S02]  /*1dd0*/  VIADD R5, R5, 0x804 ;  /* 0x0000080405057836 */ /* 0x000fe40000000000 */
[----:B0-----:R-:W-:-:S03]  /*1de0*/  IMAD.IADD R21, R23, 0x1, R22 ;  /* 0x0000000117157824 */ /* 0x001fc600078e0216 */
[----:B---3--:R-:W-:Y:S02]  /*1df0*/  LEA R5, R8, R5, 0x18 ;  /* 0x0000000508057211 */ /* 0x008fe400078ec0ff */
[----:B------:R-:W1:Y:S02]  /*1e00*/  LDC.64 R8, c[0x0][0x388] ;  /* 0x0000e200ff087b82 */ /* 0x000e640000000a00 */
[----:B-1----:R-:W-:-:S04]  /*1e10*/  IADD3 R14, P0, P1, R23, R8, R3 ;  /* 0x00000008170e7210 */ /* 0x002fc8000791e003 */
[----:B------:R-:W-:Y:S02]  /*1e20*/  IADD3.X R15, PT, PT, RZ, R9, R0, P0, P1 ;  /* 0x00000009ff0f7210 */ /* 0x000fe400007e2400 */
[----:B------:R-:W-:Y:S01]  /*1e30*/  ISETP.NE.AND P0, PT, R7, RZ, PT ;  /* 0x000000ff0700720c */ /* 0x000fe20003f05270 */
[----:B--2---:R-:W-:-:S05]  /*1e40*/  IMAD.IADD R26, R5, 0x1, R20 ;  /* 0x00000001051a7824 */ /* 0x004fca00078e0214 */
[----:B------:R-:W0:Y:S04]  /*1e50*/  LDS.U8 R27, [R26] ;  /* 0x000000001a1b7984 */ /* 0x000e280000000000 */
[----:B0-----:R0:W-:Y:S03]  /*1e60*/  STG.E.U8 desc[UR36][R14.64], R27 ;  /* 0x0000001b0e007986 */ /* 0x0011e6000c101124 */
[----:B------:R-:W-:Y:S05]  /*1e70*/  @!P0 BRA `(.L_x_36) ;  /* 0x0000000000488947 */ /* 0x000fea0003800000 */
[----:B0-----:R-:W-:Y:S02]  /*1e80*/  IMAD.MOV.U32 R14, RZ, RZ, R10 ;  /* 0x000000ffff0e7224 */ /* 0x001fe400078e000a */
[----:B------:R-:W-:-:S05]  /*1e90*/  IMAD.MOV.U32 R15, RZ, RZ, R11 ;  /* 0x000000ffff0f7224 */ /* 0x000fca00078e000b */
[----:B------:R-:W2:Y:S01]  /*1ea0*/  LDG.E.U8 R14, desc[UR36][R14.64] ;  /* 0x000000240e0e7981 */ /* 0x000ea2000c1e1100 */
[----:B------:R-:W-:Y:S01]  /*1eb0*/  IADD3 R10, P0, P1, R21, R8, R3 ;  /* 0x00000008150a7210 */ /* 0x000fe2000791e003 */
[----:B------:R-:W-:-:S03]  /*1ec0*/  IMAD.IADD R21, R29, 0x1, R22 ;  /* 0x000000011d157824 */ /* 0x000fc600078e0216 */
[----:B------:R-:W-:Y:S02]  /*1ed0*/  IADD3.X R11, PT, PT, RZ, R9, R0, P0, P1 ;  /* 0x00000009ff0b7210 */ /* 0x000fe400007e2400 */
[----:B------:R-:W-:Y:S01]  /*1ee0*/  ISETP.NE.AND P0, PT, R7, 0x1, PT ;  /* 0x000000010700780c */ /* 0x000fe20003f05270 */
[----:B--2---:R-:W-:-:S05]  /*1ef0*/  IMAD.IADD R20, R5, 0x1, R14 ;  /* 0x0000000105147824 */ /* 0x004fca00078e020e */
[----:B------:R-:W0:Y:S04]  /*1f00*/  LDS.U8 R27, [R20] ;  /* 0x00000000141b7984 */ /* 0x000e280000000000 */
[----:B0-----:R2:W-:Y:S03]  /*1f10*/  STG.E.U8 desc[UR36][R10.64], R27 ;  /* 0x0000001b0a007986 */ /* 0x0015e6000c101124 */
[----:B------:R-:W-:Y:S05]  /*1f20*/  @!P0 BRA `(.L_x_36) ;  /* 0x00000000001c8947 */ /* 0x000fea0003800000 */
[----:B------:R-:W3:Y:S01]  /*1f30*/  LDG.E.U8 R12, desc[UR36][R12.64] ;  /* 0x000000240c0c7981 */ /* 0x000ee2000c1e1100 */
[C---:B------:R-:W-:Y:S01]  /*1f40*/  IADD3 R8, P0, P1, R21.reuse, R8, R3 ;  /* 0x0000000815087210 */ /* 0x040fe2000791e003 */
[----:B------:R-:W-:-:S03]  /*1f50*/  IMAD.IADD R21, R21, 0x1, R22 ;  /* 0x0000000115157824 */ /* 0x000fc600078e0216 */
[----:B------:R-:W-:Y:S01]  /*1f60*/  IADD3.X R9, PT, PT, RZ, R9, R0, P0, P1 ;  /* 0x00000009ff097210 */ /* 0x000fe200007e2400 */
[----:B---3--:R-:W-:-:S06]  /*1f70*/  IMAD.IADD R5, R5, 0x1, R12 ;  /* 0x0000000105057824 */ /* 0x008fcc00078e020c */
[----:B------:R-:W0:Y:S04]  /*1f80*/  LDS.U8 R5, [R5] ;  /* 0x0000000005057984 */ /* 0x000e280000000000 */
[----:B0-----:R3:W-:Y:S02]  /*1f90*/  STG.E.U8 desc[UR36][R8.64], R5 ;  /* 0x0000000508007986 */ /* 0x0017e4000c101124 */
.L_x_36:
[----:B------:R-:W-:Y:S05]  /*1fa0*/  BSYNC.RECONVERGENT B0 ;  /* 0x0000000000007941 */ /* 0x000fea0003800200 */
.L_x_35:
[----:B------:R-:W-:Y:S01]  /*1fb0*/  ISETP.GE.U32.AND P0, PT, R2, 0x3, PT ;  /* 0x000000030200780c */ /* 0x000fe20003f06070 */
[----:B------:R-:W4:Y:S01]  /*1fc0*/  LDCU.64 UR4, c[0x0][0x388] ;  /* 0x00007100ff0477ac */ /* 0x000f220008000a00 */
[----:B------:R-:W-:Y:S11]  /*1fd0*/  BSSY.RECONVERGENT B0, `(.L_x_37) ;  /* 0x000002c000007945 */ /* 0x000ff60003800200 */
[----:B------:R-:W-:Y:S05]  /*1fe0*/  @!P0 BRA `(.L_x_38) ;  /* 0x0000000000a88947 */ /* 0x000fea0003800000 */
[----:B---3--:R-:W3:Y:S01]  /*1ff0*/  S2R R8, SR_CgaCtaId ;  /* 0x0000000000087919 */ /* 0x008ee20000008800 */
[----:B------:R-:W-:-:S05]  /*2000*/  MOV R5, 0x400 ;  /* 0x0000040000057802 */ /* 0x000fca0000000f00 */
[----:B------:R-:W-:-:S05]  /*2010*/  VIADD R5, R5, 0x804 ;  /* 0x0000080405057836 */ /* 0x000fca0000000000 */
[----:B---3--:R-:W-:-:S07]  /*2020*/  LEA R5, R8, R5, 0x18 ;  /* 0x0000000508057211 */ /* 0x008fce00078ec0ff */
.L_x_39:
[----:B0-----:R-:W-:-:S05]  /*2030*/  IADD3 R8, P0, PT, R21, R4, RZ ;  /* 0x0000000415087210 */ /* 0x001fca0007f1e0ff */
[----:B------:R-:W-:-:S05]  /*2040*/  IMAD.X R9, RZ, RZ, R6, P0 ;  /* 0x000000ffff097224 */ /* 0x000fca00000e0606 */
[----:B------:R-:W3:Y:S01]  /*2050*/  LDG.E.U8 R8, desc[UR36][R8.64] ;  /* 0x0000002408087981 */ /* 0x000ee2000c1e1100 */
[----:B0-----:R-:W-:Y:S01]  /*2060*/  IMAD.IADD R15, R22, 0x1, R21 ;  /* 0x00000001160f7824 */ /* 0x001fe200078e0215 */
[----:B--2-4-:R-:W-:-:S04]  /*2070*/  IADD3 R10, P0, P1, R21, UR4, R3 ;  /* 0x00000004150a7c10 */ /* 0x014fc8000f91e003 */
[----:B------:R-:W-:Y:S02]  /*2080*/  IADD3 R12, P2, PT, R15, R4, RZ ;  /* 0x000000040f0c7210 */ /* 0x000fe40007f5e0ff */
[----:B------:R-:W-:-:S03]  /*2090*/  IADD3.X R11, PT, PT, RZ, UR5, R0, P0, P1 ;  /* 0x00000005ff0b7c10 */ /* 0x000fc600087e2400 */
[----:B------:R-:W-:Y:S02]  /*20a0*/  IMAD.X R13, RZ, RZ, R6, P2 ;  /* 0x000000ffff0d7224 */ /* 0x000fe400010e0606 */
[----:B---3--:R-:W-:-:S06]  /*20b0*/  IMAD.IADD R7, R5, 0x1, R8 ;  /* 0x0000000105077824 */ /* 0x008fcc00078e0208 */
[----:B------:R-:W0:Y:S04]  /*20c0*/  LDS.U8 R7, [R7] ;  /* 0x0000000007077984 */ /* 0x000e280000000000 */
[----:B0-----:R-:W-:Y:S04]  /*20d0*/  STG.E.U8 desc[UR36][R10.64], R7 ;  /* 0x000000070a007986 */ /* 0x001fe8000c101124 */
[----:B------:R-:W2:Y:S01]  /*20e0*/  LDG.E.U8 R12, desc[UR36][R12.64] ;  /* 0x000000240c0c7981 */ /* 0x000ea2000c1e1100 */
[C---:B------:R-:W-:Y:S01]  /*20f0*/  IMAD.IADD R27, R15.reuse, 0x1, R22 ;  /* 0x000000010f1b7824 */ /* 0x040fe200078e0216 */
[----:B------:R-:W-:-:S04]  /*2100*/  IADD3 R8, P0, P1, R15, UR4, R3 ;  /* 0x000000040f087c10 */ /* 0x000fc8000f91e003 */
[----:B-1----:R-:W-:Y:S02]  /*2110*/  IADD3 R14, P2, PT, R27, R4, RZ ;  /* 0x000000041b0e7210 */ /* 0x002fe40007f5e0ff */
[----:B------:R-:W-:-:S03]  /*2120*/  IADD3.X R9, PT, PT, RZ, UR5, R0, P0, P1 ;  /* 0x00000005ff097c10 */ /* 0x000fc600087e2400 */
[----:B------:R-:W-:Y:S02]  /*2130*/  IMAD.X R15, RZ, RZ, R6, P2 ;  /* 0x000000ffff0f7224 */ /* 0x000fe400010e0606 */
[----:B--2---:R-:W-:-:S05]  /*2140*/  IMAD.IADD R20, R5, 0x1, R12 ;  /* 0x0000000105147824 */ /* 0x004fca00078e020c */
[----:B------:R-:W0:Y:S04]  /*2150*/  LDS.U8 R21, [R20] ;  /* 0x0000000014157984 */ /* 0x000e280000000000 */
[----:B0-----:R-:W-:Y:S04]  /*2160*/  STG.E.U8 desc[UR36][R8.64], R21 ;  /* 0x0000001508007986 */ /* 0x001fe8000c101124 */
[----:B------:R-:W2:Y:S01]  /*2170*/  LDG.E.U8 R14, desc[UR36][R14.64] ;  /* 0x000000240e0e7981 */ /* 0x000ea2000c1e1100 */
[C---:B------:R-:W-:Y:S01]  /*2180*/  IMAD.IADD R29, R27.reuse, 0x1, R22 ;  /* 0x000000011b1d7824 */ /* 0x040fe200078e0216 */
[----:B------:R-:W-:-:S04]  /*2190*/  IADD3 R10, P0, P1, R27, UR4, R3 ;  /* 0x000000041b0a7c10 */ /* 0x000fc8000f91e003 */
[----:B------:R-:W-:Y:S02]  /*21a0*/  IADD3 R12, P2, PT, R29, R4, RZ ;  /* 0x000000041d0c7210 */ /* 0x000fe40007f5e0ff */
[----:B------:R-:W-:-:S03]  /*21b0*/  IADD3.X R11, PT, PT, RZ, UR5, R0, P0, P1 ;  /* 0x00000005ff0b7c10 */ /* 0x000fc600087e2400 */
[----:B------:R-:W-:Y:S02]  /*21c0*/  IMAD.X R13, RZ, RZ, R6, P2 ;  /* 0x000000ffff0d7224 */ /* 0x000fe400010e0606 */
[----:B--2---:R-:W-:-:S06]  /*21d0*/  IMAD.IADD R7, R5, 0x1, R14 ;  /* 0x0000000105077824 */ /* 0x004fcc00078e020e */
[----:B------:R-:W0:Y:S04]  /*21e0*/  LDS.U8 R7, [R7] ;  /* 0x0000000007077984 */ /* 0x000e280000000000 */
[----:B0-----:R-:W-:Y:S04]  /*21f0*/  STG.E.U8 desc[UR36][R10.64], R7 ;  /* 0x000000070a007986 */ /* 0x001fe8000c101124 */
[----:B------:R-:W2:Y:S01]  /*2200*/  LDG.E.U8 R12, desc[UR36][R12.64] ;  /* 0x000000240c0c7981 */ /* 0x000ea2000c1e1100 */
[C---:B------:R-:W-:Y:S01]  /*2210*/  IADD3 R8, P0, P1, R29.reuse, UR4, R3 ;  /* 0x000000041d087c10 */ /* 0x040fe2000f91e003 */
[----:B------:R-:W-:-:S03]  /*2220*/  IMAD.IADD R21, R29, 0x1, R22 ;  /* 0x000000011d157824 */ /* 0x000fc600078e0216 */
[----:B------:R-:W-:Y:S02]  /*2230*/  IADD3.X R9, PT, PT, RZ, UR5, R0, P0, P1 ;  /* 0x00000005ff097c10 */ /* 0x000fe400087e2400 */
[----:B------:R-:W-:Y:S01]  /*2240*/  ISETP.GE.U32.AND P0, PT, R21, 0x400, PT ;  /* 0x000004001500780c */ /* 0x000fe20003f06070 */
[----:B--2---:R-:W-:-:S05]  /*2250*/  IMAD.IADD R20, R5, 0x1, R12 ;  /* 0x0000000105147824 */ /* 0x004fca00078e020c */
[----:B------:R-:W0:Y:S04]  /*2260*/  LDS.U8 R15, [R20] ;  /* 0x00000000140f7984 */ /* 0x000e280000000000 */
[----:B0-----:R0:W-:Y:S03]  /*2270*/  STG.E.U8 desc[UR36][R8.64], R15 ;  /* 0x0000000f08007986 */ /* 0x0011e6000c101124 */
[----:B------:R-:W-:Y:S05]  /*2280*/  @!P0 BRA `(.L_x_39) ;  /* 0xfffffffc00688947 */ /* 0x000fea000383ffff */
.L_x_38:
[----:B----4-:R-:W-:Y:S05]  /*2290*/  BSYNC.RECONVERGENT B0 ;  /* 0x0000000000007941 */ /* 0x010fea0003800200 */
.L_x_37:
        /* <DEDUP_REMOVED lines=9> */
[----:B------:R-:W4:Y:S04]  /*2330*/  LDG.E R0, desc[UR36][R16.64+0x8] ;  /* 0x0000082410007981 */ /* 0x000f28000c1e1900 */
[----:B------:R-:W4:Y:S02]  /*2340*/  LDG.E R3, desc[UR36][R16.64+0xc] ;  /* 0x00000c2410037981 */ /* 0x000f24000c1e1900 */
[----:B----4-:R-:W-:-:S05]  /*2350*/  IMAD.IADD R0, R0, 0x1, -R3 ;  /* 0x0000000100007824 */ /* 0x010fca00078e0a03 */
[----:B------:R-:W-:-:S04]  /*2360*/  IABS R0, R0 ;  /* 0x0000000000007213 */ /* 0x000fc80000000000 */
[----:B------:R-:W-:-:S13]  /*2370*/  ISETP.NE.AND P0, PT, R0, 0xa, PT ;  /* 0x0000000a0000780c */ /* 0x000fda0003f05270 */
[----:B------:R-:W-:Y:S05]  /*2380*/  @P0 BRA `(.L_x_40) ;  /* 0x00000000003c0947 */ /* 0x000fea0003800000 */
.L_x_41:
        /* <DEDUP_REMOVED lines=14> */
[----:B------:R-:W-:Y:S05]  /*2470*/  @!P0 BRA `(.L_x_41) ;  /* 0xfffffffc00c48947 */ /* 0x000fea000383ffff */
.L_x_40:
        /* <DEDUP_REMOVED lines=8> */
[----:B------:R-:W-:Y:S02]  /*2500*/  CCTL.IVALL ;  /* 0x00000000ff00798f */ /* 0x000fe40002000000 */
[----:B------:R-:W4:Y:S01]  /*2510*/  S2UR UR5, SR_CgaCtaId ;  /* 0x00000000000579c3 */ /* 0x000f220000008800 */
[----:B------:R-:W-:Y:S01]  /*2520*/  ISETP.NE.AND P0, PT, R23, RZ, PT ;  /* 0x000000ff1700720c */ /* 0x000fe20003f05270 */
[----:B------:R-:W-:Y:S01]  /*2530*/  UMOV UR4, 0x400 ;  /* 0x0000040000047882 */ /* 0x000fe20000000000 */
[----:B------:R-:W-:Y:S01]  /*2540*/  BSSY.RECONVERGENT B6, `(.L_x_42) ;  /* 0x0000023000067945 */ /* 0x000fe20003800200 */
[----:B----4-:R-:W-:-:S09]  /*2550*/  ULEA UR4, UR5, UR4, 0x18 ;  /* 0x0000000405047291 */ /* 0x010fd2000f8ec0ff */
[----:B------:R-:W4:Y:S01]  /*2560*/  LDS R26, [UR4] ;  /* 0x00000004ff1a7984 */ /* 0x000f220008000800 */
        /* <DEDUP_REMOVED lines=10> */
[----:B------:R-:W5:Y:S04]  /*2610*/  LDG.E R0, desc[UR36][R16.64+0x8] ;  /* 0x0000082410007981 */ /* 0x000f68000c1e1900 */
[----:B------:R-:W5:Y:S02]  /*2620*/  LDG.E R3, desc[UR36][R16.64+0xc] ;  /* 0x00000c2410037981 */ /* 0x000f64000c1e1900 */
[----:B-----5:R-:W-:-:S05]  /*2630*/  IMAD.IADD R0, R0, 0x1, -R3 ;  /* 0x0000000100007824 */ /* 0x020fca00078e0a03 */
[----:B------:R-:W-:-:S04]  /*2640*/  IABS R0, R0 ;  /* 0x0000000000007213 */ /* 0x000fc80000000000 */
[----:B------:R-:W-:-:S13]  /*2650*/  ISETP.NE.AND P0, PT, R0, 0xa, PT ;  /* 0x0000000a0000780c */ /* 0x000fda0003f05270 */
[----:B------:R-:W-:Y:S05]  /*2660*/  @P0 BRA `(.L_x_43) ;  /* 0x0000000000400947 */ /* 0x000fea0003800000 */
[----:B01----:R-:W-:Y:S01]  /*2670*/  MOV R14, 0x0 ;  /* 0x00000000000e7802 */ /* 0x003fe20000000f00 */
[----:B------:R-:W0:Y:S01]  /*2680*/  LDCU.64 UR4, c[0x4][0x18] ;  /* 0x01000300ff0477ac */ /* 0x000e220008000a00 */
[----:B---3--:R-:W-:Y:S02]  /*2690*/  IMAD.MOV.U32 R8, RZ, RZ, 0x16b ;  /* 0x0000016bff087424 */ /* 0x008fe400078e00ff */
[----:B------:R-:W-:Y:S01]  /*26a0*/  IMAD.MOV.U32 R12, RZ, RZ, 0x1 ;  /* 0x00000001ff0c7424 */ /* 0x000fe200078e00ff */
[----:B------:R-:W1:Y:S01]  /*26b0*/  LDCU.64 UR8, c[0x4][0x20] ;  /* 0x01000400ff0877ac */ /* 0x000e620008000a00 */
[----:B------:R-:W3:Y:S01]  /*26c0*/  LDC.64 R14, c[0x4][R14] ;  /* 0x010000000e0e7b82 */ /* 0x000ee20000000a00 */
[----:B------:R-:W-:Y:S01]  /*26d0*/  IMAD.MOV.U32 R13, RZ, RZ, RZ ;  /* 0x000000ffff0d7224 */ /* 0x000fe200078e00ff */
[----:B------:R-:W2:Y:S01]  /*26e0*/  LDCU.64 UR6, c[0x4][0x8] ;  /* 0x01000100ff0677ac */ /* 0x000ea20008000a00 */
[----:B0-----:R-:W-:Y:S02]  /*26f0*/  IMAD.U32 R4, RZ, RZ, UR4 ;  /* 0x00000004ff047e24 */ /* 0x001fe4000f8e00ff */
[----:B------:R-:W-:-:S02]  /*2700*/  IMAD.U32 R5, RZ, RZ, UR5 ;  /* 0x00000005ff057e24 */ /* 0x000fc4000f8e00ff */
[----:B-1----:R-:W-:Y:S02]  /*2710*/  IMAD.U32 R6, RZ, RZ, UR8 ;  /* 0x00000008ff067e24 */ /* 0x002fe4000f8e00ff */
[----:B------:R-:W-:Y:S02]  /*2720*/  IMAD.U32 R7, RZ, RZ, UR9 ;  /* 0x00000009ff077e24 */ /* 0x000fe4000f8e00ff */
[----:B--2---:R-:W-:Y:S02]  /*2730*/  IMAD.U32 R10, RZ, RZ, UR6 ;  /* 0x00000006ff0a7e24 */ /* 0x004fe4000f8e00ff */
[----:B------:R-:W-:-:S07]  /*2740*/  IMAD.U32 R11, RZ, RZ, UR7 ;  /* 0x00000007ff0b7e24 */ /* 0x000fce000f8e00ff */
[----:B------:R-:W-:-:S07]  /*2750*/  LEPC R20, `(.L_x_43) ;  /* 0x000000001014794e */ /* 0x000fce0000000000 */
[----:B---34-:R-:W-:Y:S05]  /*2760*/  CALL.ABS.NOINC R14 ;  /* 0x000000000e007343 */ /* 0x018fea0003c00000 */
.L_x_43:
[----:B------:R-:W-:Y:S05]  /*2770*/  BSYNC.RECONVERGENT B6 ;  /* 0x0000000000067941 */ /* 0x000fea0003800200 */
.L_x_42:
[----:B------:R-:W5:Y:S02]  /*2780*/  S2R R0, SR_TID.X ;  /* 0x0000000000007919 */ /* 0x000f640000002100 */
[----:B-----5:R-:W-:Y:S01]  /*2790*/  ISETP.NE.AND P0, PT, R0, RZ, PT ;  /* 0x000000ff0000720c */ /* 0x020fe20003f05270 */
        /* <DEDUP_REMOVED lines=20> */
[----:B------:R-:W5:Y:S02]  /*28e0*/  LDG.E R0, desc[UR36][R16.64+0x4] ;  /* 0x0000042410007981 */ /* 0x000f64000c1e1900 */
[----:B-----5:R-:W-:-:S04]  /*28f0*/  VIADD R0, R0, 0x1 ;  /* 0x0000000100007836 */ /* 0x020fc80000000000 */
[----:B------:R-:W-:-:S05]  /*2900*/  IMAD.HI R3, R0, 0x66666667, RZ ;  /* 0x6666666700037827 */ /* 0x000fca00078e02ff */
[----:B------:R-:W-:-:S04]  /*2910*/  SHF.R.U32.HI R4, RZ, 0x1f, R3 ;  /* 0x0000001fff047819 */ /* 0x000fc80000011603 */
[----:B------:R-:W-:-:S05]  /*2920*/  LEA.HI.SX32 R3, R3, R4, 0x1e ;  /* 0x0000000403037211 */ /* 0x000fca00078ff2ff */
[----:B------:R-:W-:-:S05]  /*2930*/  IMAD R3, R3, -0xa, R0 ;  /* 0xfffffff603037824 */ /* 0x000fca00078e0200 */
[----:B------:R5:W-:Y:S01]  /*2940*/  STG.E desc[UR36][R16.64+0x4], R3 ;  /* 0x0000040310007986 */ /* 0x000be2000c101924 */
[----:B------:R-:W-:-:S00]  /*2950*/  MEMBAR.ALL.CTA ;  /* 0x0000000000007992 */ /* 0x000fc00000008000 */
[----:B------:R-:W-:Y:S06]  /*2960*/  MEMBAR.SC.GPU ;  /* 0x0000000000007992 */ /* 0x000fec0000002000 */
[----:B------:R-:W-:-:S00]  /*2970*/  ERRBAR ;  /* 0x00000000000079ab */ /* 0x000fc00000000000 */
[----:B------:R-:W-:Y:S06]  /*2980*/  CGAERRBAR ;  /* 0x00000000000075ab */ /* 0x000fec0000000000 */
[----:B------:R-:W-:Y:S04]  /*2990*/  CCTL.IVALL ;  /* 0x00000000ff00798f */ /* 0x000fe80002000000 */
[----:B---3--:R-:W3:Y:S02]  /*29a0*/  LDG.E R5, desc[UR36][R16.64+0x4] ;  /* 0x0000042410057981 */ /* 0x008ee4000c1e1900 */
[----:B---3--:R-:W-:-:S05]  /*29b0*/  IMAD.WIDE R4, R5, 0x4, R16 ;  /* 0x0000000405047825 */ /* 0x008fca00078e0210 */
[----:B----4-:R3:W-:Y:S01]  /*29c0*/  STG.E desc[UR36][R4.64+0x10], R26 ;  /* 0x0000101a04007986 */ /* 0x0107e2000c101924 */
[----:B------:R-:W-:-:S00]  /*29d0*/  MEMBAR.ALL.CTA ;  /* 0x0000000000007992 */ /* 0x000fc00000008000 */
[----:B------:R-:W-:Y:S06]  /*29e0*/  MEMBAR.SC.GPU ;  /* 0x0000000000007992 */ /* 0x000fec0000002000 */
[----:B------:R-:W-:-:S00]  /*29f0*/  ERRBAR ;  /* 0x00000000000079ab */ /* 0x000fc00000000000 */
[----:B------:R-:W-:Y:S06]  /*2a00*/  CGAERRBAR ;  /* 0x00000000000075ab */ /* 0x000fec0000000000 */
[----:B------:R-:W-:Y:S04]  /*2a10*/  CCTL.IVALL ;  /* 0x00000000ff00798f */ /* 0x000fe80002000000 */
[----:B------:R-:W5:Y:S02]  /*2a20*/  LDG.E R0, desc[UR36][R16.64+0xc] ;  /* 0x00000c2410007981 */ /* 0x000f64000c1e1900 */
[----:B-----5:R-:W-:-:S05]  /*2a30*/  VIADD R3, R0, 0x1 ;  /* 0x0000000100037836 */ /* 0x020fca0000000000 */
[----:B------:R3:W-:Y:S02]  /*2a40*/  STG.E desc[UR36][R16.64+0xc], R3 ;  /* 0x00000c0310007986 */ /* 0x0007e4000c101924 */
.L_x_45:
[----:B------:R-:W-:Y:S05]  /*2a50*/  BSYNC.RECONVERGENT B0 ;  /* 0x0000000000007941 */ /* 0x000fea0003800200 */
.L_x_44:
        /* <DEDUP_REMOVED lines=20> */
[----:B------:R-:W-:Y:S06]  /*2ba0*/  BAR.SYNC.DEFER_BLOCKING 0x0 ;  /* 0x0000000000007b1d */ /* 0x000fec0000010000 */
[----:B------:R-:W-:Y:S05]  /*2bb0*/  BRA `(.L_x_46) ;  /* 0xffffffd400947947 */ /* 0x000fea000383ffff */
.L_x_8:
        /* <DEDUP_REMOVED lines=10> */
[----:B01----:R-:W2:Y:S01]  /*2c60*/  LDG.E R3, desc[UR36][R16.64+0xc] ;  /* 0x00000c2410037981 */ /* 0x003ea2000c1e1900 */
[----:B------:R-:W0:Y:S02]  /*2c70*/  S2R R18, SR_TID.X ;  /* 0x0000000000127919 */ /* 0x000e240000002100 */
[----:B0-----:R-:W-:Y:S01]  /*2c80*/  ISETP.NE.AND P1, PT, R18, RZ, PT ;  /* 0x000000ff1200720c */ /* 0x001fe20003f25270 */
[----:B--2---:R-:W-:-:S05]  /*2c90*/  IMAD.IADD R0, R0, 0x1, -R3 ;  /* 0x0000000100007824 */ /* 0x004fca00078e0a03 */
[----:B------:R-:W-:-:S04]  /*2ca0*/  IABS R0, R0 ;  /* 0x0000000000007213 */ /* 0x000fc80000000000 */
[----:B------:R-:W-:-:S13]  /*2cb0*/  ISETP.NE.AND P0, PT, R0, 0xa, PT ;  /* 0x0000000a0000780c */ /* 0x000fda0003f05270 */
[----:B------:R-:W-:Y:S05]  /*2cc0*/  @P0 BRA `(.L_x_47) ;  /* 0x00000000003c0947 */ /* 0x000fea0003800000 */
.L_x_48:
        /* <DEDUP_REMOVED lines=11> */
[----:B--2---:R-:W-:-:S05]  /*2d80*/  IMAD.IADD R0, R0, 0x1, -R3 ;  /* 0x0000000100007824 */ /* 0x004fca00078e0a03 */
[----:B------:R-:W-:-:S04]  /*2d90*/  IABS R0, R0 ;  /* 0x0000000000007213 */ /* 0x000fc80000000000 */
[----:B------:R-:W-:-:S13]  /*2da0*/  ISETP.NE.AND P0, PT, R0, 0xa, PT ;  /* 0x0000000a0000780c */ /* 0x000fda0003f05270 */
[----:B------:R-:W-:Y:S05]  /*2db0*/  @!P0 BRA `(.L_x_48) ;  /* 0xfffffffc00c48947 */ /* 0x000fea000383ffff */
.L_x_47:
        /* <DEDUP_REMOVED lines=25> */
[----:B------:R-:W-:Y:S05]  /*2f50*/  @P0 BRA `(.L_x_50) ;  /* 0x0000000000400947 */ /* 0x000fea0003800000 */
[----:B------:R-:W-:Y:S01]  /*2f60*/  MOV R0, 0x0 ;  /* 0x0000000000007802 */ /* 0x000fe20000000f00 */
[----:B------:R-:W0:Y:S01]  /*2f70*/  LDCU.64 UR4, c[0x4][0x18] ;  /* 0x01000300ff0477ac */ /* 0x000e220008000a00 */
[----:B------:R-:W-:Y:S02]  /*2f80*/  IMAD.MOV.U32 R8, RZ, RZ, 0x16b ;  /* 0x0000016bff087424 */ /* 0x000fe400078e00ff */
[----:B------:R1:W2:Y:S01]  /*2f90*/  LDC.64 R2, c[0x4][R0] ;  /* 0x0100000000027b82 */ /* 0x0002a20000000a00 */
[----:B------:R-:W3:Y:S01]  /*2fa0*/  LDCU.64 UR6, c[0x4][0x20] ;  /* 0x01000400ff0677ac */ /* 0x000ee20008000a00 */
[----:B------:R-:W-:Y:S02]  /*2fb0*/  IMAD.MOV.U32 R12, RZ, RZ, 0x1 ;  /* 0x00000001ff0c7424 */ /* 0x000fe400078e00ff */
[----:B------:R-:W-:Y:S01]  /*2fc0*/  IMAD.MOV.U32 R13, RZ, RZ, RZ ;  /* 0x000000ffff0d7224 */ /* 0x000fe200078e00ff */
[----:B------:R-:W4:Y:S01]  /*2fd0*/  LDCU.64 UR8, c[0x4][0x8] ;  /* 0x01000100ff0877ac */ /* 0x000f220008000a00 */
[----:B0-----:R-:W-:-:S02]  /*2fe0*/  IMAD.U32 R4, RZ, RZ, UR4 ;  /* 0x00000004ff047e24 */ /* 0x001fc4000f8e00ff */
[----:B------:R-:W-:Y:S02]  /*2ff0*/  IMAD.U32 R5, RZ, RZ, UR5 ;  /* 0x00000005ff057e24 */ /* 0x000fe4000f8e00ff */
[----:B---3--:R-:W-:Y:S02]  /*3000*/  IMAD.U32 R6, RZ, RZ, UR6 ;  /* 0x00000006ff067e24 */ /* 0x008fe4000f8e00ff */
[----:B------:R-:W-:Y:S02]  /*3010*/  IMAD.U32 R7, RZ, RZ, UR7 ;  /* 0x00000007ff077e24 */ /* 0x000fe4000f8e00ff */
[----:B----4-:R-:W-:Y:S02]  /*3020*/  IMAD.U32 R10, RZ, RZ, UR8 ;  /* 0x00000008ff0a7e24 */ /* 0x010fe4000f8e00ff */
[----:B-1----:R-:W-:-:S07]  /*3030*/  IMAD.U32 R11, RZ, RZ, UR9 ;  /* 0x00000009ff0b7e24 */ /* 0x002fce000f8e00ff */
[----:B------:R-:W-:-:S07]  /*3040*/  LEPC R20, `(.L_x_50) ;  /* 0x000000001014794e */ /* 0x000fce0000000000 */
[----:B--2---:R-:W-:Y:S05]  /*3050*/  CALL.ABS.NOINC R2 ;  /* 0x0000000002007343 */ /* 0x004fea0003c00000 */
.L_x_50:
[----:B------:R-:W-:Y:S05]  /*3060*/  BSYNC.RECONVERGENT B6 ;  /* 0x0000000000067941 */ /* 0x000fea0003800200 */
.L_x_49:
        /* <DEDUP_REMOVED lines=33> */
[----:B0-----:R-:W2:Y:S01]  /*3280*/  LDG.E R3, desc[UR36][R16.64+0x4] ;  /* 0x0000042410037981 */ /* 0x001ea2000c1e1900 */
[----:B------:R-:W-:-:S02]  /*3290*/  IMAD.MOV.U32 R5, RZ, RZ, -0x1 ;  /* 0xffffffffff057424 */ /* 0x000fc400078e00ff */
[----:B--2---:R-:W-:-:S05]  /*32a0*/  IMAD.WIDE R2, R3, 0x4, R16 ;  /* 0x0000000403027825 */ /* 0x004fca00078e0210 */
[----:B------:R0:W-:Y:S01]  /*32b0*/  STG.E desc[UR36][R2.64+0x10], R5 ;  /* 0x0000100502007986 */ /* 0x0001e2000c101924 */
        /* <DEDUP_REMOVED lines=8> */
.L_x_52:
[----:B------:R-:W-:Y:S05]  /*3340*/  BSYNC.RECONVERGENT B0 ;  /* 0x0000000000007941 */ /* 0x000fea0003800200 */
.L_x_51:
        /* <DEDUP_REMOVED lines=20> */
[----:B------:R-:W-:-:S00]  /*3490*/  MEMBAR.ALL.CTA ;  /* 0x0000000000007992 */ /* 0x000fc00000008000 */
[----:B------:R-:W-:Y:S06]  /*34a0*/  MEMBAR.SC.SYS ;  /* 0x0000000000007992 */ /* 0x000fec0000003000 */
[----:B------:R-:W-:-:S00]  /*34b0*/  ERRBAR ;  /* 0x00000000000079ab */ /* 0x000fc00000000000 */
[----:B------:R-:W-:Y:S06]  /*34c0*/  CGAERRBAR ;  /* 0x00000000000075ab */ /* 0x000fec0000000000 */
[----:B------:R-:W-:Y:S02]  /*34d0*/  CCTL.IVALL ;  /* 0x00000000ff00798f */ /* 0x000fe40002000000 */
[----:B------:R-:W-:Y:S06]  /*34e0*/  BAR.SYNC.DEFER_BLOCKING 0x0 ;  /* 0x0000000000007b1d */ /* 0x000fec0000010000 */
[----:B------:R-:W-:Y:S05]  /*34f0*/  EXIT ;  /* 0x000000000000794d */ /* 0x000fea0003800000 */
        .weak           $__internal_0_$__cuda_sm3x_div_rn_noftz_f32_slowpath
        .type           $__internal_0_$__cuda_sm3x_div_rn_noftz_f32_slowpath,@function
        .size           $__internal_0_$__cuda_sm3x_div_rn_noftz_f32_slowpath,(.L_x_108 - $__internal_0_$__cuda_sm3x_div_rn_noftz_f32_slowpath)
$__internal_0_$__cuda_sm3x_div_rn_noftz_f32_slowpath:
[--C-:B------:R-:W-:Y:S01]  /*3500*/  SHF.R.U32.HI R15, RZ, 0x17, R5.reuse ;  /* 0x00000017ff0f7819 */ /* 0x100fe20000011605 */
[----:B------:R-:W-:Y:S01]  /*3510*/  BSSY.RECONVERGENT B2, `(.L_x_53) ;  /* 0x0000064000027945 */ /* 0x000fe20003800200 */
[--C-:B------:R-:W-:Y:S01]  /*3520*/  SHF.R.U32.HI R20, RZ, 0x17, R0.reuse ;  /* 0x00000017ff147819 */ /* 0x100fe20000011600 */
[----:B------:R-:W-:Y:S01]  /*3530*/  IMAD.MOV.U32 R26, RZ, RZ, R0 ;  /* 0x000000ffff1a7224 */ /* 0x000fe200078e0000 */
[----:B------:R-:W-:Y:S01]  /*3540*/  LOP3.LUT R15, R15, 0xff, RZ, 0xc0, !PT ;  /* 0x000000ff0f0f7812 */ /* 0x000fe200078ec0ff */
[----:B------:R-:W-:Y:S01]  /*3550*/  IMAD.MOV.U32 R27, RZ, RZ, R5 ;  /* 0x000000ffff1b7224 */ /* 0x000fe200078e0005 */
[----:B------:R-:W-:-:S03]  /*3560*/  LOP3.LUT R21, R20, 0xff, RZ, 0xc0, !PT ;  /* 0x000000ff14157812 */ /* 0x000fc600078ec0ff */
[----:B------:R-:W-:Y:S02]  /*3570*/  VIADD R30, R15, 0xffffffff ;  /* 0xffffffff0f1e7836 */ /* 0x000fe40000000000 */
[----:B------:R-:W-:-:S03]  /*3580*/  VIADD R28, R21, 0xffffffff ;  /* 0xffffffff151c7836 */ /* 0x000fc60000000000 */
[----:B------:R-:W-:-:S04]  /*3590*/  ISETP.GT.U32.AND P0, PT, R30, 0xfd, PT ;  /* 0x000000fd1e00780c */ /* 0x000fc80003f04070 */
[----:B------:R-:W-:-:S13]  /*35a0*/  ISETP.GT.U32.OR P0, PT, R28, 0xfd, P0 ;  /* 0x000000fd1c00780c */ /* 0x000fda0000704470 */
[----:B------:R-:W-:Y:S01]  /*35b0*/  @!P0 IMAD.MOV.U32 R20, RZ, RZ, RZ ;  /* 0x000000ffff148224 */ /* 0x000fe200078e00ff */
[----:B------:R-:W-:Y:S06]  /*35c0*/  @!P0 BRA `(.L_x_54) ;  /* 0x00000000005c8947 */ /* 0x000fec0003800000 */
[----:B------:R-:W-:Y:S02]  /*35d0*/  FSETP.GTU.FTZ.AND P0, PT, |R0|, +INF , PT ;  /* 0x7f8000000000780b */ /* 0x000fe40003f1c200 */
[----:B------:R-:W-:-:S04]  /*35e0*/  FSETP.GTU.FTZ.AND P1, PT, |R5|, +INF , PT ;  /* 0x7f8000000500780b */ /* 0x000fc80003f3c200 */
[----:B------:R-:W-:-:S13]  /*35f0*/  PLOP3.LUT P0, PT, P0, P1, PT, 0xf8, 0x8f ;  /* 0x00000000008f781c */ /* 0x000fda0000703f70 */
[----:B------:R-:W-:Y:S05]  /*3600*/  @P0 BRA `(.L_x_55) ;  /* 0x00000004004c0947 */ /* 0x000fea0003800000 */
[----:B------:R-:W-:-:S13]  /*3610*/  LOP3.LUT P0, RZ, R27, 0x7fffffff, R26, 0xc8, !PT ;  /* 0x7fffffff1bff7812 */ /* 0x000fda000780c81a */
[----:B------:R-:W-:Y:S05]  /*3620*/  @!P0 BRA `(.L_x_56) ;  /* 0x00000004003c8947 */ /* 0x000fea0003800000 */
[C---:B------:R-:W-:Y:S02]  /*3630*/  FSETP.NEU.FTZ.AND P2, PT, |R0|.reuse, +INF , PT ;  /* 0x7f8000000000780b */ /* 0x040fe40003f5d200 */
[----:B------:R-:W-:Y:S02]  /*3640*/  FSETP.NEU.FTZ.AND P1, PT, |R5|, +INF , PT ;  /* 0x7f8000000500780b */ /* 0x000fe40003f3d200 */
[----:B------:R-:W-:-:S11]  /*3650*/  FSETP.NEU.FTZ.AND P0, PT, |R0|, +INF , PT ;  /* 0x7f8000000000780b */ /* 0x000fd60003f1d200 */
[----:B------:R-:W-:Y:S05]  /*3660*/  @!P1 BRA !P2, `(.L_x_56) ;  /* 0x00000004002c9947 */ /* 0x000fea0005000000 */
[----:B------:R-:W-:-:S04]  /*3670*/  LOP3.LUT P2, RZ, R26, 0x7fffffff, RZ, 0xc0, !PT ;  /* 0x7fffffff1aff7812 */ /* 0x000fc8000784c0ff */
[----:B------:R-:W-:-:S13]  /*3680*/  PLOP3.LUT P1, PT, P1, P2, PT, 0x2f, 0xf2 ;  /* 0x0000000000f2781c */ /* 0x000fda0000f24577 */
[----:B------:R-:W-:Y:S05]  /*3690*/  @P1 BRA `(.L_x_57) ;  /* 0x0000000400181947 */ /* 0x000fea0003800000 */
[----:B------:R-:W-:-:S04]  /*36a0*/  LOP3.LUT P1, RZ, R27, 0x7fffffff, RZ, 0xc0, !PT ;  /* 0x7fffffff1bff7812 */ /* 0x000fc8000782c0ff */
[----:B------:R-:W-:-:S13]  /*36b0*/  PLOP3.LUT P0, PT, P0, P1, PT, 0x2f, 0xf2 ;  /* 0x0000000000f2781c */ /* 0x000fda0000702577 */
[----:B------:R-:W-:Y:S05]  /*36c0*/  @P0 BRA `(.L_x_58) ;  /* 0x0000000400000947 */ /* 0x000fea0003800000 */
[----:B------:R-:W-:Y:S02]  /*36d0*/  ISETP.GE.AND P0, PT, R28, RZ, PT ;  /* 0x000000ff1c00720c */ /* 0x000fe40003f06270 */
[----:B------:R-:W-:-:S11]  /*36e0*/  ISETP.GE.AND P1, PT, R30, RZ, PT ;  /* 0x000000ff1e00720c */ /* 0x000fd60003f26270 */
[----:B------:R-:W-:Y:S02]  /*36f0*/  @P0 IMAD.MOV.U32 R20, RZ, RZ, RZ ;  /* 0x000000ffff140224 */ /* 0x000fe400078e00ff */
[----:B------:R-:W-:Y:S01]  /*3700*/  @!P0 FFMA R26, R0, 1.84467440737095516160e+19, RZ ;  /* 0x5f800000001a8823 */ /* 0x000fe200000000ff */
[----:B------:R-:W-:Y:S02]  /*3710*/  @!P0 IMAD.MOV.U32 R20, RZ, RZ, -0x40 ;  /* 0xffffffc0ff148424 */ /* 0x000fe400078e00ff */
[----:B------:R-:W-:Y:S02]  /*3720*/  @!P1 FFMA R27, R5, 1.84467440737095516160e+19, RZ ;  /* 0x5f800000051b9823 */ /* 0x000fe400000000ff */
[----:B------:R-:W-:-:S07]  /*3730*/  @!P1 VIADD R20, R20, 0x40 ;  /* 0x0000004014149836 */ /* 0x000fce0000000000 */
.L_x_54:
[----:B------:R-:W-:Y:S01]  /*3740*/  LEA R0, R15, 0xc0800000, 0x17 ;  /* 0xc08000000f007811 */ /* 0x000fe200078eb8ff */
[----:B------:R-:W-:Y:S01]  /*3750*/  VIADD R21, R21, 0xffffff81 ;  /* 0xffffff8115157836 */ /* 0x000fe20000000000 */
[----:B------:R-:W-:Y:S03]  /*3760*/  BSSY.RECONVERGENT B3, `(.L_x_59) ;  /* 0x0000035000037945 */ /* 0x000fe60003800200 */
[----:B------:R-:W-:Y:S02]  /*3770*/  IMAD.IADD R27, R27, 0x1, -R0 ;  /* 0x000000011b1b7824 */ /* 0x000fe400078e0a00 */
[C---:B------:R-:W-:Y:S01]  /*3780*/  IMAD R0, R21.reuse, -0x800000, R26 ;  /* 0xff80000015007824 */ /* 0x040fe200078e021a */
[----:B------:R-:W-:Y:S01]  /*3790*/  IADD3 R21, PT, PT, R21, 0x7f, -R15 ;  /* 0x0000007f15157810 */ /* 0x000fe20007ffe80f */
[----:B------:R-:W0:Y:S01]  /*37a0*/  MUFU.RCP R5, R27 ;  /* 0x0000001b00057308 */ /* 0x000e220000001000 */
[----:B------:R-:W-:-:S03]  /*37b0*/  FADD.FTZ R31, -R27, -RZ ;  /* 0x800000ff1b1f7221 */ /* 0x000fc60000010100 */
[----:B------:R-:W-:Y:S02]  /*37c0*/  IMAD.IADD R21, R21, 0x1, R20 ;  /* 0x0000000115157824 */ /* 0x000fe400078e0214 */
[----:B0-----:R-:W-:-:S04]  /*37d0*/  FFMA R28, R5, R31, 1 ;  /* 0x3f800000051c7423 */ /* 0x001fc8000000001f */
[----:B------:R-:W-:-:S04]  /*37e0*/  FFMA R5, R5, R28, R5 ;  /* 0x0000001c05057223 */ /* 0x000fc80000000005 */
[----:B------:R-:W-:-:S04]  /*37f0*/  FFMA R26, R0, R5, RZ ;  /* 0x00000005001a7223 */ /* 0x000fc800000000ff */
[----:B------:R-:W-:-:S04]  /*3800*/  FFMA R28, R31, R26, R0 ;  /* 0x0000001a1f1c7223 */ /* 0x000fc80000000000 */
[----:B------:R-:W-:-:S04]  /*3810*/  FFMA R26, R5, R28, R26 ;  /* 0x0000001c051a7223 */ /* 0x000fc8000000001a */
[----:B------:R-:W-:-:S04]  /*3820*/  FFMA R31, R31, R26, R0 ;  /* 0x0000001a1f1f7223 */ /* 0x000fc80000000000 */
[----:B------:R-:W-:-:S05]  /*3830*/  FFMA R0, R5, R31, R26 ;  /* 0x0000001f05007223 */ /* 0x000fca000000001a */
[----:B------:R-:W-:-:S04]  /*3840*/  SHF.R.U32.HI R15, RZ, 0x17, R0 ;  /* 0x00000017ff0f7819 */ /* 0x000fc80000011600 */
[----:B------:R-:W-:-:S05]  /*3850*/  LOP3.LUT R15, R15, 0xff, RZ, 0xc0, !PT ;  /* 0x000000ff0f0f7812 */ /* 0x000fca00078ec0ff */
[----:B------:R-:W-:-:S04]  /*3860*/  IMAD.IADD R27, R15, 0x1, R21 ;  /* 0x000000010f1b7824 */ /* 0x000fc800078e0215 */
[----:B------:R-:W-:-:S05]  /*3870*/  VIADD R15, R27, 0xffffffff ;  /* 0xffffffff1b0f7836 */ /* 0x000fca0000000000 */
[----:B------:R-:W-:-:S13]  /*3880*/  ISETP.GE.U32.AND P0, PT, R15, 0xfe, PT ;  /* 0x000000fe0f00780c */ /* 0x000fda0003f06070 */
[----:B------:R-:W-:Y:S05]  /*3890*/  @!P0 BRA `(.L_x_60) ;  /* 0x0000000000808947 */ /* 0x000fea0003800000 */
[----:B------:R-:W-:-:S13]  /*38a0*/  ISETP.GT.AND P0, PT, R27, 0xfe, PT ;  /* 0x000000fe1b00780c */ /* 0x000fda0003f04270 */
[----:B------:R-:W-:Y:S05]  /*38b0*/  @P0 BRA `(.L_x_61) ;  /* 0x00000000006c0947 */ /* 0x000fea0003800000 */
[----:B------:R-:W-:-:S13]  /*38c0*/  ISETP.GE.AND P0, PT, R27, 0x1, PT ;  /* 0x000000011b00780c */ /* 0x000fda0003f06270 */
[----:B------:R-:W-:Y:S05]  /*38d0*/  @P0 BRA `(.L_x_62) ;  /* 0x0000000000740947 */ /* 0x000fea0003800000 */
[----:B------:R-:W-:Y:S02]  /*38e0*/  ISETP.GE.AND P0, PT, R27, -0x18, PT ;  /* 0xffffffe81b00780c */ /* 0x000fe40003f06270 */
[----:B------:R-:W-:-:S11]  /*38f0*/  LOP3.LUT R0, R0, 0x80000000, RZ, 0xc0, !PT ;  /* 0x8000000000007812 */ /* 0x000fd600078ec0ff */
[----:B------:R-:W-:Y:S05]  /*3900*/  @!P0 BRA `(.L_x_62) ;  /* 0x0000000000688947 */ /* 0x000fea0003800000 */
[-CC-:B------:R-:W-:Y:S01]  /*3910*/  FFMA.RZ R15, R5, R31.reuse, R26.reuse ;  /* 0x0000001f050f7223 */ /* 0x180fe2000000c01a */
[----:B------:R-:W-:Y:S01]  /*3920*/  IMAD.MOV R21, RZ, RZ, -R27 ;  /* 0x000000ffff157224 */ /* 0x000fe200078e0a1b */
[C---:B------:R-:W-:Y:S02]  /*3930*/  ISETP.NE.AND P2, PT, R27.reuse, RZ, PT ;  /* 0x000000ff1b00720c */ /* 0x040fe40003f45270 */
[----:B------:R-:W-:Y:S02]  /*3940*/  ISETP.NE.AND P1, PT, R27, RZ, PT ;  /* 0x000000ff1b00720c */ /* 0x000fe40003f25270 */
[----:B------:R-:W-:Y:S01]  /*3950*/  LOP3.LUT R20, R15, 0x7fffff, RZ, 0xc0, !PT ;  /* 0x007fffff0f147812 */ /* 0x000fe200078ec0ff */
[CCC-:B------:R-:W-:Y:S01]  /*3960*/  FFMA.RP R15, R5.reuse, R31.reuse, R26.reuse ;  /* 0x0000001f050f7223 */ /* 0x1c0fe2000000801a */
[----:B------:R-:W-:Y:S01]  /*3970*/  FFMA.RM R26, R5, R31, R26 ;  /* 0x0000001f051a7223 */ /* 0x000fe2000000401a */
[----:B------:R-:W-:Y:S01]  /*3980*/  VIADD R5, R27, 0x20 ;  /* 0x000000201b057836 */ /* 0x000fe20000000000 */
[----:B------:R-:W-:-:S03]  /*3990*/  LOP3.LUT R20, R20, 0x800000, RZ, 0xfc, !PT ;  /* 0x0080000014147812 */ /* 0x000fc600078efcff */
[----:B------:R-:W-:Y:S02]  /*39a0*/  FSETP.NEU.FTZ.AND P0, PT, R15, R26, PT ;  /* 0x0000001a0f00720b */ /* 0x000fe40003f1d000 */
[----:B------:R-:W-:Y:S02]  /*39b0*/  SHF.L.U32 R5, R20, R5, RZ ;  /* 0x0000000514057219 */ /* 0x000fe400000006ff */
[----:B------:R-:W-:Y:S02]  /*39c0*/  SEL R15, R21, RZ, P2 ;  /* 0x000000ff150f7207 */ /* 0x000fe40001000000 */
[----:B------:R-:W-:Y:S02]  /*39d0*/  ISETP.NE.AND P1, PT, R5, RZ, P1 ;  /* 0x000000ff0500720c */ /* 0x000fe40000f25270 */
[----:B------:R-:W-:Y:S02]  /*39e0*/  SHF.R.U32.HI R15, RZ, R15, R20 ;  /* 0x0000000fff0f7219 */ /* 0x000fe40000011614 */
[----:B------:R-:W-:-:S02]  /*39f0*/  PLOP3.LUT P0, PT, P0, P1, PT, 0xf8, 0x8f ;  /* 0x00000000008f781c */ /* 0x000fc40000703f70 */
[----:B------:R-:W-:Y:S02]  /*3a00*/  SHF.R.U32.HI R20, RZ, 0x1, R15 ;  /* 0x00000001ff147819 */ /* 0x000fe4000001160f */
[----:B------:R-:W-:-:S04]  /*3a10*/  SEL R5, RZ, 0x1, !P0 ;  /* 0x00000001ff057807 */ /* 0x000fc80004000000 */
[----:B------:R-:W-:-:S04]  /*3a20*/  LOP3.LUT R26, R5, 0x1, R20, 0xf8, !PT ;  /* 0x00000001051a7812 */ /* 0x000fc800078ef814 */
[----:B------:R-:W-:-:S05]  /*3a30*/  LOP3.LUT R15, R26, R15, RZ, 0xc0, !PT ;  /* 0x0000000f1a0f7212 */ /* 0x000fca00078ec0ff */
[----:B------:R-:W-:-:S05]  /*3a40*/  IMAD.IADD R15, R20, 0x1, R15 ;  /* 0x00000001140f7824 */ /* 0x000fca00078e020f */
[----:B------:R-:W-:Y:S01]  /*3a50*/  LOP3.LUT R0, R15, R0, RZ, 0xfc, !PT ;  /* 0x000000000f007212 */ /* 0x000fe200078efcff */
[----:B------:R-:W-:Y:S06]  /*3a60*/  BRA `(.L_x_62) ;  /* 0x0000000000107947 */ /* 0x000fec0003800000 */
.L_x_61:
[----:B------:R-:W-:-:S04]  /*3a70*/  LOP3.LUT R0, R0, 0x80000000, RZ, 0xc0, !PT ;  /* 0x8000000000007812 */ /* 0x000fc800078ec0ff */
[----:B------:R-:W-:Y:S01]  /*3a80*/  LOP3.LUT R0, R0, 0x7f800000, RZ, 0xfc, !PT ;  /* 0x7f80000000007812 */ /* 0x000fe200078efcff */
[----:B------:R-:W-:Y:S06]  /*3a90*/  BRA `(.L_x_62) ;  /* 0x0000000000047947 */ /* 0x000fec0003800000 */
.L_x_60:
[----:B------:R-:W-:-:S07]  /*3aa0*/  IMAD R0, R21, 0x800000, R0 ;  /* 0x0080000015007824 */ /* 0x000fce00078e0200 */
.L_x_62:
[----:B------:R-:W-:Y:S05]  /*3ab0*/  BSYNC.RECONVERGENT B3 ;  /* 0x0000000000037941 */ /* 0x000fea0003800200 */
.L_x_59:
[----:B------:R-:W-:Y:S05]  /*3ac0*/  BRA `(.L_x_63) ;  /* 0x0000000000207947 */ /* 0x000fea0003800000 */
.L_x_58:
[----:B------:R-:W-:-:S04]  /*3ad0*/  LOP3.LUT R0, R27, 0x80000000, R26, 0x48, !PT ;  /* 0x800000001b007812 */ /* 0x000fc800078e481a */
[----:B------:R-:W-:Y:S01]  /*3ae0*/  LOP3.LUT R0, R0, 0x7f800000, RZ, 0xfc, !PT ;  /* 0x7f80000000007812 */ /* 0x000fe200078efcff */
[----:B------:R-:W-:Y:S06]  /*3af0*/  BRA `(.L_x_63) ;  /* 0x0000000000147947 */ /* 0x000fec0003800000 */
.L_x_57:
[----:B------:R-:W-:Y:S01]  /*3b00*/  LOP3.LUT R0, R27, 0x80000000, R26, 0x48, !PT ;  /* 0x800000001b007812 */ /* 0x000fe200078e481a */
[----:B------:R-:W-:Y:S06]  /*3b10*/  BRA `(.L_x_63) ;  /* 0x00000000000c7947 */ /* 0x000fec0003800000 */
.L_x_56:
[----:B------:R-:W0:Y:S01]  /*3b20*/  MUFU.RSQ R0, -QNAN ;  /* 0xffc0000000007908 */ /* 0x000e220000001400 */
[----:B------:R-:W-:Y:S05]  /*3b30*/  BRA `(.L_x_63) ;  /* 0x0000000000047947 */ /* 0x000fea0003800000 */
.L_x_55:
[----:B------:R-:W-:-:S07]  /*3b40*/  FADD.FTZ R0, R0, R5 ;  /* 0x0000000500007221 */ /* 0x000fce0000010000 */
.L_x_63:
[----:B------:R-:W-:Y:S05]  /*3b50*/  BSYNC.RECONVERGENT B2 ;  /* 0x0000000000027941 */ /* 0x000fea0003800200 */
.L_x_53:
[----:B------:R-:W-:-:S04]  /*3b60*/  IMAD.MOV.U32 R15, RZ, RZ, 0x0 ;  /* 0x00000000ff0f7424 */ /* 0x000fc800078e00ff */
[----:B0-----:R-:W-:Y:S05]  /*3b70*/  RET.REL.NODEC R14 `(_Z22producer_consumer_loopPhS_P5QueueS1_) ;  /* 0xffffffc40e207950 */ /* 0x001fea0003c3ffff */
.L_x_64:
[----:B------:R-:W-:-:S00]  /*3b80*/  BRA `(.L_x_64) ;  /* 0xfffffffc00fc7947 */ /* 0x000fc0000383ffff */
[----:B------:R-:W-:-:S00]  /*3b90*/  NOP ;  /* 0x0000000000007918 */ /* 0x000fc00000000000 */
        /* <DEDUP_REMOVED lines=14> */
.L_x_108:


//--------------------- .text._Z17gpu_process_imagePhS_ --------------------------
	.section	.text._Z17gpu_process_imagePhS_,"ax",@progbits
	.align	128
        .global         _Z17gpu_process_imagePhS_
        .type           _Z17gpu_process_imagePhS_,@function
        .size           _Z17gpu_process_imagePhS_,(.L_x_109 - _Z17gpu_process_imagePhS_)
        .other          _Z17gpu_process_imagePhS_,@"STO_CUDA_ENTRY STV_DEFAULT"
_Z17gpu_process_imagePhS_:
.text._Z17gpu_process_imagePhS_:
[----:B------:R-:W-:Y:S08]  /*0000*/  LDC R1, c[0x0][0x37c] ;  /* 0x0000df00ff017b82 */ /* 0x000ff00000000800 */
[----:B------:R-:W0:Y:S01]  /*0010*/  LDC R2, c[0x0][0x360] ;  /* 0x0000d800ff027b82 */ /* 0x000e220000000800 */
[----:B------:R-:W1:Y:S01]  /*0020*/  S2R R5, SR_TID.X ;  /* 0x0000000000057919 */ /* 0x000e620000002100 */
[----:B------:R-:W-:Y:S01]  /*0030*/  UMOV UR4, 0x400 ;  /* 0x0000040000047882 */ /* 0x000fe20000000000 */
[----:B------:R-:W2:Y:S01]  /*0040*/  LDCU.64 UR6, c[0x0][0x358] ;  /* 0x00006b00ff0677ac */ /* 0x000ea20008000a00 */
[----:B------:R-:W-:Y:S01]  /*0050*/  BSSY B0, `(.L_x_65) ;  /* 0x0000039000007945 */ /* 0x000fe20003800000 */
[----:B------:R-:W3:Y:S03]  /*0060*/  LDCU.64 UR10, c[0x0][0x380] ;  /* 0x00007000ff0a77ac */ /* 0x000ee60008000a00 */
[----:B------:R-:W4:Y:S01]  /*0070*/  S2UR UR5, SR_CgaCtaId ;  /* 0x00000000000579c3 */ /* 0x000f220000008800 */
[----:B0-----:R-:W0:Y:S01]  /*0080*/  I2F.U32.RP R4, R2 ;  /* 0x0000000200047306 */ /* 0x001e220000209000 */
[----:B------:R-:W-:Y:S01]  /*0090*/  ISETP.NE.U32.AND P2, PT, R2, RZ, PT ;  /* 0x000000ff0200720c */ /* 0x000fe20003f45070 */
[----:B----4-:R-:W-:Y:S01]  /*00a0*/  ULEA UR4, UR5, UR4, 0x18 ;  /* 0x0000000405047291 */ /* 0x010fe2000f8ec0ff */
[C---:B-1----:R-:W-:Y:S01]  /*00b0*/  IMAD.IADD R0, R5.reuse, 0x1, R2 ;  /* 0x0000000105007824 */ /* 0x042fe200078e0202 */
[----:B------:R-:W-:-:S04]  /*00c0*/  ISETP.GT.U32.AND P3, PT, R5, 0xff, PT ;  /* 0x000000ff0500780c */ /* 0x000fc80003f64070 */
[C---:B------:R-:W-:Y:S01]  /*00d0*/  ISETP.GE.U32.AND P0, PT, R0.reuse, 0x400, PT ;  /* 0x000004000000780c */ /* 0x040fe20003f06070 */
[----:B0-----:R-:W0:Y:S01]  /*00e0*/  MUFU.RCP R4, R4 ;  /* 0x0000000400047308 */ /* 0x001e220000001000 */
[----:B------:R-:W-:Y:S01]  /*00f0*/  VIMNMX.U32 R3, PT, PT, R0, 0x400, !PT ;  /* 0x0000040000037848 */ /* 0x000fe20007fe0000 */
[----:B0-----:R-:W-:Y:S01]  /*0100*/  VIADD R6, R4, 0xffffffe ;  /* 0x0ffffffe04067836 */ /* 0x001fe20000000000 */
[----:B------:R-:W-:-:S05]  /*0110*/  SEL R4, RZ, 0x1, P0 ;  /* 0x00000001ff047807 */ /* 0x000fca0000000000 */
[----:B------:R0:W1:Y:S01]  /*0120*/  F2I.FTZ.U32.TRUNC.NTZ R7, R6 ;  /* 0x0000000600077305 */ /* 0x000062000021f000 */
[----:B------:R-:W-:Y:S01]  /*0130*/  IADD3 R3, PT, PT, R3, -R0, -R4 ;  /* 0x8000000003037210 */ /* 0x000fe20007ffe804 */
[----:B0-----:R-:W-:Y:S02]  /*0140*/  IMAD.MOV.U32 R6, RZ, RZ, RZ ;  /* 0x000000ffff067224 */ /* 0x001fe400078e00ff */
[----:B-1----:R-:W-:-:S04]  /*0150*/  IMAD.MOV R9, RZ, RZ, -R7 ;  /* 0x000000ffff097224 */ /* 0x002fc800078e0a07 */
[----:B------:R-:W-:-:S04]  /*0160*/  IMAD R9, R9, R2, RZ ;  /* 0x0000000209097224 */ /* 0x000fc800078e02ff */
[----:B------:R-:W-:-:S06]  /*0170*/  IMAD.HI.U32 R8, R7, R9, R6 ;  /* 0x0000000907087227 */ /* 0x000fcc00078e0006 */
[----:B------:R-:W-:-:S04]  /*0180*/  IMAD.HI.U32 R7, R8, R3, RZ ;  /* 0x0000000308077227 */ /* 0x000fc800078e00ff */
[----:B------:R-:W-:-:S04]  /*0190*/  IMAD.MOV R0, RZ, RZ, -R7 ;  /* 0x000000ffff007224 */ /* 0x000fc800078e0a07 */
[----:B------:R-:W-:-:S05]  /*01a0*/  IMAD R3, R2, R0, R3 ;  /* 0x0000000002037224 */ /* 0x000fca00078e0203 */
[----:B------:R-:W-:-:S13]  /*01b0*/  ISETP.GE.U32.AND P0, PT, R3, R2, PT ;  /* 0x000000020300720c */ /* 0x000fda0003f06070 */
[----:B------:R-:W-:Y:S02]  /*01c0*/  @P0 IMAD.IADD R3, R3, 0x1, -R2 ;  /* 0x0000000103030824 */ /* 0x000fe400078e0a02 */
[----:B------:R-:W-:Y:S01]  /*01d0*/  @P0 VIADD R7, R7, 0x1 ;  /* 0x0000000107070836 */ /* 0x000fe20000000000 */
[----:B------:R-:W-:Y:S02]  /*01e0*/  ISETP.GE.U32.AND P0, PT, R2, 0x2, PT ;  /* 0x000000020200780c */ /* 0x000fe40003f06070 */
[----:B------:R-:W-:Y:S02]  /*01f0*/  ISETP.GE.U32.AND P1, PT, R3, R2, PT ;  /* 0x000000020300720c */ /* 0x000fe40003f26070 */
[----:B------:R-:W-:-:S05]  /*0200*/  LEA R3, R5, UR4, 0x2 ;  /* 0x0000000405037c11 */ /* 0x000fca000f8e10ff */
[----:B------:R0:W-:Y:S06]  /*0210*/  @!P3 STS [R3], RZ ;  /* 0x000000ff0300b388 */ /* 0x0001ec0000000800 */
[----:B------:R-:W-:Y:S01]  /*0220*/  @P1 VIADD R7, R7, 0x1 ;  /* 0x0000000107071836 */ /* 0x000fe20000000000 */
[----:B------:R-:W-:Y:S01]  /*0230*/  @!P2 LOP3.LUT R7, RZ, R2, RZ, 0x33, !PT ;  /* 0x00000002ff07a212 */ /* 0x000fe200078e33ff */
[----:B------:R-:W-:Y:S01]  /*0240*/  BAR.SYNC.DEFER_BLOCKING 0x0 ;  /* 0x0000000000007b1d */ /* 0x000fe20000010000 */
[----:B------:R-:W-:-:S03]  /*0250*/  ISETP.GT.U32.AND P1, PT, R5, 0xff, PT ;  /* 0x000000ff0500780c */ /* 0x000fc60003f24070 */
[----:B------:R-:W-:Y:S02]  /*0260*/  IMAD.IADD R4, R4, 0x1, R7 ;  /* 0x0000000104047824 */ /* 0x000fe400078e0207 */
[----:B------:R-:W-:Y:S02]  /*0270*/  IMAD.MOV.U32 R7, RZ, RZ, R5 ;  /* 0x000000ffff077224 */ /* 0x000fe400078e0005 */
[C---:B------:R-:W-:Y:S01]  /*0280*/  VIADD R6, R4.reuse, 0x1 ;  /* 0x0000000104067836 */ /* 0x040fe20000000000 */
[C---:B------:R-:W-:Y:S02]  /*0290*/  LOP3.LUT R16, R4.reuse, 0x3, RZ, 0xc0, !PT ;  /* 0x0000000304107812 */ /* 0x040fe400078ec0ff */
[----:B------:R-:W-:Y:S02]  /*02a0*/  ISETP.GE.U32.AND P2, PT, R4, 0x3, PT ;  /* 0x000000030400780c */ /* 0x000fe40003f46070 */
[----:B------:R-:W-:Y:S02]  /*02b0*/  ISETP.NE.AND P4, PT, R16, 0x3, PT ;  /* 0x000000031000780c */ /* 0x000fe40003f85270 */
[----:B------:R-:W-:-:S11]  /*02c0*/  LOP3.LUT R6, R6, 0x3, RZ, 0xc0, !PT ;  /* 0x0000000306067812 */ /* 0x000fd600078ec0ff */
[----:B0-23--:R-:W-:Y:S05]  /*02d0*/  @!P4 BRA `(.L_x_66) ;  /* 0x000000000040c947 */ /* 0x00dfea0003800000 */
[----:B------:R-:W0:Y:S01]  /*02e0*/  LDCU.64 UR8, c[0x0][0x380] ;  /* 0x00007000ff0877ac */ /* 0x000e220008000a00 */
[----:B------:R-:W-:Y:S02]  /*02f0*/  IMAD R7, R6, R2, R5 ;  /* 0x0000000206077224 */ /* 0x000fe400078e0205 */
[----:B------:R-:W-:Y:S01]  /*0300*/  IMAD.MOV R0, RZ, RZ, -R6 ;  /* 0x000000ffff007224 */ /* 0x000fe200078e0a06 */
[----:B0-----:R-:W-:-:S05]  /*0310*/  IADD3 R11, P3, PT, R5, UR8, RZ ;  /* 0x00000008050b7c10 */ /* 0x001fca000ff7e0ff */
[----:B------:R-:W-:-:S08]  /*0320*/  IMAD.X R12, RZ, RZ, UR9, P3 ;  /* 0x00000009ff0c7e24 */ /* 0x000fd000098e06ff */
.L_x_67:
[----:B------:R-:W-:Y:S02]  /*0330*/  IMAD.MOV.U32 R8, RZ, RZ, R11 ;  /* 0x000000ffff087224 */ /* 0x000fe400078e000b */
[----:B------:R-:W-:-:S05]  /*0340*/  IMAD.MOV.U32 R9, RZ, RZ, R12 ;  /* 0x000000ffff097224 */ /* 0x000fca00078e000c */
[----:B------:R-:W2:Y:S01]  /*0350*/  LDG.E.U8 R8, desc[UR6][R8.64] ;  /* 0x0000000608087981 */ /* 0x000ea2000c1e1100 */
[----:B------:R-:W-:Y:S01]  /*0360*/  VIADD R0, R0, 0x1 ;  /* 0x0000000100007836 */ /* 0x000fe20000000000 */
[----:B------:R-:W-:Y:S01]  /*0370*/  IADD3 R11, P4, PT, R2, R11, RZ ;  /* 0x0000000b020b7210 */ /* 0x000fe20007f9e0ff */
[----:B------:R-:W-:Y:S05]  /*0380*/  YIELD ;  /* 0x0000000000007946 */ /* 0x000fea0003800000 */
[----:B------:R-:W-:Y:S01]  /*0390*/  ISETP.NE.AND P3, PT, R0, RZ, PT ;  /* 0x000000ff0000720c */ /* 0x000fe20003f65270 */
[----:B------:R-:W-:Y:S01]  /*03a0*/  IMAD.X R12, RZ, RZ, R12, P4 ;  /* 0x000000ffff0c7224 */ /* 0x000fe200020e060c */
[----:B0-2---:R-:W-:-:S05]  /*03b0*/  LEA R10, R8, UR4, 0x2 ;  /* 0x00000004080a7c11 */ /* 0x005fca000f8e10ff */
[----:B------:R0:W-:Y:S06]  /*03c0*/  ATOMS.POPC.INC.32 RZ, [R10+URZ] ;  /* 0x000000000aff7f8c */ /* 0x0001ec000d8000ff */
[----:B------:R-:W-:Y:S05]  /*03d0*/  @P3 BRA `(.L_x_67) ;  /* 0xfffffffc00d43947 */ /* 0x000fea000383ffff */
.L_x_66:
[----:B------:R-:W-:Y:S05]  /*03e0*/  BSYNC B0 ;  /* 0x0000000000007941 */ /* 0x000fea0003800000 */
.L_x_65:
[----:B------:R-:W-:Y:S05]  /*03f0*/  @!P2 BRA `(.L_x_68) ;  /* 0x00000000007ca947 */ /* 0x000fea0003800000 */
[C-C-:B------:R-:W-:Y:S02]  /*0400*/  IMAD R17, R2.reuse, 0x2, R7.reuse ;  /* 0x0000000202117824 */ /* 0x140fe400078e0207 */
[----:B------:R-:W-:Y:S02]  /*0410*/  IMAD R19, R2, 0x3, R7 ;  /* 0x0000000302137824 */ /* 0x000fe400078e0207 */
[----:B------:R-:W-:-:S07]  /*0420*/  IMAD.IADD R21, R7, 0x1, R2 ;  /* 0x0000000107157824 */ /* 0x000fce00078e0202 */
.L_x_69:
[----:B------:R-:W-:Y:S02]  /*0430*/  IADD3 R8, P4, PT, R7, UR10, RZ ;  /* 0x0000000a07087c10 */ /* 0x000fe4000ff9e0ff */
[----:B0-----:R-:W-:Y:S02]  /*0440*/  IADD3 R10, P3, PT, R21, UR10, RZ ;  /* 0x0000000a150a7c10 */ /* 0x001fe4000ff7e0ff */
[----:B------:R-:W-:Y:S01]  /*0450*/  IADD3 R12, P2, PT, R17, UR10, RZ ;  /* 0x0000000a110c7c10 */ /* 0x000fe2000ff5e0ff */
[----:B------:R-:W-:Y:S01]  /*0460*/  IMAD.X R9, RZ, RZ, UR11, P4 ;  /* 0x0000000bff097e24 */ /* 0x000fe2000a0e06ff */
[----:B------:R-:W-:Y:S01]  /*0470*/  IADD3 R14, P4, PT, R19, UR10, RZ ;  /* 0x0000000a130e7c10 */ /* 0x000fe2000ff9e0ff */
[----:B------:R-:W-:Y:S02]  /*0480*/  IMAD.X R11, RZ, RZ, UR11, P3 ;  /* 0x0000000bff0b7e24 */ /* 0x000fe400098e06ff */
[----:B------:R-:W-:Y:S01]  /*0490*/  IMAD.X R13, RZ, RZ, UR11, P2 ;  /* 0x0000000bff0d7e24 */ /* 0x000fe200090e06ff */
[----:B------:R-:W2:Y:S01]  /*04a0*/  LDG.E.U8 R8, desc[UR6][R8.64] ;  /* 0x0000000608087981 */ /* 0x000ea2000c1e1100 */
[----:B------:R-:W-:-:S03]  /*04b0*/  IMAD.X R15, RZ, RZ, UR11, P4 ;  /* 0x0000000bff0f7e24 */ /* 0x000fc6000a0e06ff */
[----:B------:R-:W3:Y:S04]  /*04c0*/  LDG.E.U8 R10, desc[UR6][R10.64] ;  /* 0x000000060a0a7981 */ /* 0x000ee8000c1e1100 */
[----:B------:R-:W4:Y:S04]  /*04d0*/  LDG.E.U8 R12, desc[UR6][R12.64] ;  /* 0x000000060c0c7981 */ /* 0x000f28000c1e1100 */
[----:B------:R-:W5:Y:S01]  /*04e0*/  LDG.E.U8 R14, desc[UR6][R14.64] ;  /* 0x000000060e0e7981 */ /* 0x000f62000c1e1100 */
[C-C-:B------:R-:W-:Y:S01]  /*04f0*/  IADD3 R7, PT, PT, R2.reuse, R7, R2.reuse ;  /* 0x0000000702077210 */ /* 0x140fe20007ffe002 */
[----:B------:R-:W-:Y:S05]  /*0500*/  YIELD ;  /* 0x0000000000007946 */ /* 0x000fea0003800000 */
[C---:B------:R-:W-:Y:S01]  /*0510*/  IADD3 R7, PT, PT, R2.reuse, R7, R2 ;  /* 0x0000000702077210 */ /* 0x040fe20007ffe002 */
[----:B------:R-:W-:-:S02]  /*0520*/  IMAD R21, R2, 0x4, R21 ;  /* 0x0000000402157824 */ /* 0x000fc400078e0215 */
[C---:B------:R-:W-:Y:S01]  /*0530*/  IMAD R17, R2.reuse, 0x4, R17 ;  /* 0x0000000402117824 */ /* 0x040fe200078e0211 */
[----:B------:R-:W-:Y:S01]  /*0540*/  ISETP.GE.U32.AND P2, PT, R7, 0x400, PT ;  /* 0x000004000700780c */ /* 0x000fe20003f46070 */
[----:B------:R-:W-:Y:S01]  /*0550*/  IMAD R19, R2, 0x4, R19 ;  /* 0x0000000402137824 */ /* 0x000fe200078e0213 */
[----:B-12---:R-:W-:Y:S02]  /*0560*/  LEA R0, R8, UR4, 0x2 ;  /* 0x0000000408007c11 */ /* 0x006fe4000f8e10ff */
[----:B---3--:R-:W-:-:S03]  /*0570*/  LEA R18, R10, UR4, 0x2 ;  /* 0x000000040a127c11 */ /* 0x008fc6000f8e10ff */
[----:B------:R1:W-:Y:S01]  /*0580*/  ATOMS.POPC.INC.32 RZ, [R0+URZ] ;  /* 0x0000000000ff7f8c */ /* 0x0003e2000d8000ff */
[----:B----4-:R-:W-:-:S03]  /*0590*/  LEA R20, R12, UR4, 0x2 ;  /* 0x000000040c147c11 */ /* 0x010fc6000f8e10ff */
[----:B------:R1:W-:Y:S01]  /*05a0*/  ATOMS.POPC.INC.32 RZ, [R18+URZ] ;  /* 0x0000000012ff7f8c */ /* 0x0003e2000d8000ff */
[----:B-----5:R-:W-:-:S03]  /*05b0*/  LEA R22, R14, UR4, 0x2 ;  /* 0x000000040e167c11 */ /* 0x020fc6000f8e10ff */
[----:B------:R1:W-:Y:S04]  /*05c0*/  ATOMS.POPC.INC.32 RZ, [R20+URZ] ;  /* 0x0000000014ff7f8c */ /* 0x0003e8000d8000ff */
[----:B------:R1:W-:Y:S01]  /*05d0*/  ATOMS.POPC.INC.32 RZ, [R22+URZ] ;  /* 0x0000000016ff7f8c */ /* 0x0003e2000d8000ff */
[----:B------:R-:W-:Y:S05]  /*05e0*/  @!P2 BRA `(.L_x_69) ;  /* 0xfffffffc0090a947 */ /* 0x000fea000383ffff */
.L_x_68:
[----:B------:R-:W-:Y:S05]  /*05f0*/  WARPSYNC.ALL ;  /* 0x0000000000007948 */ /* 0x000fea0003800000 */
[----:B------:R-:W-:Y:S06]  /*0600*/  BAR.SYNC.DEFER_BLOCKING 0x0 ;  /* 0x0000000000007b1d */ /* 0x000fec0000010000 */
[----:B------:R-:W-:Y:S05]  /*0610*/  @!P0 BRA `(.L_x_70) ;  /* 0x00000000003c8947 */ /* 0x000fea0003800000 */
[----:B------:R-:W-:Y:S01]  /*0620*/  VIMNMX.U32 R9, PT, PT, R2, 0x100, PT ;  /* 0x0000010002097848 */ /* 0x000fe20003fe0000 */
[----:B------:R-:W-:-:S06]  /*0630*/  UMOV UR5, 0x1 ;  /* 0x0000000100057882 */ /* 0x000fcc0000000000 */
.L_x_71:
[----:B------:R-:W-:-:S04]  /*0640*/  ISETP.GE.U32.AND P0, PT, R5, UR5, PT ;  /* 0x0000000505007c0c */ /* 0x000fc8000bf06070 */
[----:B------:R-:W-:-:S13]  /*0650*/  ISETP.LT.U32.AND P0, PT, R5, 0x100, P0 ;  /* 0x000001000500780c */ /* 0x000fda0000701070 */
[----:B-1----:R-:W-:Y:S01]  /*0660*/  @P0 VIADD R0, R5, -UR5 ;  /* 0x8000000505000c36 */ /* 0x002fe20008000000 */
[----:B------:R-:W-:-:S04]  /*0670*/  USHF.L.U32 UR5, UR5, 0x1, URZ ;  /* 0x0000000105057899 */ /* 0x000fc800080006ff */
[----:B------:R-:W-:-:S05]  /*0680*/  @P0 LEA R0, R0, UR4, 0x2 ;  /* 0x0000000400000c11 */ /* 0x000fca000f8e10ff */
[----:B------:R-:W-:Y:S01]  /*0690*/  @P0 LDS R7, [R0] ;  /* 0x0000000000070984 */ /* 0x000fe20000000800 */
[----:B------:R-:W-:Y:S06]  /*06a0*/  BAR.SYNC.DEFER_BLOCKING 0x0 ;  /* 0x0000000000007b1d */ /* 0x000fec0000010000 */
[----:B------:R-:W1:Y:S02]  /*06b0*/  @P0 LDS R8, [R3] ;  /* 0x0000000003080984 */ /* 0x000e640000000800 */
[----:B-1----:R-:W-:-:S05]  /*06c0*/  @P0 IMAD.IADD R8, R7, 0x1, R8 ;  /* 0x0000000107080824 */ /* 0x002fca00078e0208 */
[----:B------:R2:W-:Y:S01]  /*06d0*/  @P0 STS [R3], R8 ;  /* 0x0000000803000388 */ /* 0x0005e20000000800 */
[----:B------:R-:W-:Y:S01]  /*06e0*/  BAR.SYNC.DEFER_BLOCKING 0x0 ;  /* 0x0000000000007b1d */ /* 0x000fe20000010000 */
[----:B------:R-:W-:-:S13]  /*06f0*/  ISETP.LE.U32.AND P0, PT, R9, UR5, PT ;  /* 0x0000000509007c0c */ /* 0x000fda000bf03070 */
[----:B--2---:R-:W-:Y:S05]  /*0700*/  @!P0 BRA `(.L_x_71) ;  /* 0xfffffffc00cc8947 */ /* 0x004fea000383ffff */
.L_x_70:
[----:B------:R-:W2:Y:S01]  /*0710*/  @!P1 LDS R12, [R3] ;  /* 0x00000000030c9984 */ /* 0x000ea20000000800 */
[----:B------:R-:W1:Y:S01]  /*0720*/  S2UR UR5, SR_CgaCtaId ;  /* 0x00000000000579c3 */ /* 0x000e620000008800 */
[----:B------:R-:W-:Y:S01]  /*0730*/  UMOV UR4, 0x400 ;  /* 0x0000040000047882 */ /* 0x000fe20000000000 */
[C---:B0-----:R-:W-:Y:S01]  /*0740*/  VIADD R10, R5.reuse, 0xffffffff ;  /* 0xffffffff050a7836 */ /* 0x041fe20000000000 */
[----:B------:R-:W-:Y:S01]  /*0750*/  BSSY.RECONVERGENT B0, `(.L_x_72) ;  /* 0x0000016000007945 */ /* 0x000fe20003800200 */
[----:B------:R-:W-:Y:S02]  /*0760*/  IMAD.U32 R7, RZ, RZ, UR4 ;  /* 0x00000004ff077e24 */ /* 0x000fe4000f8e00ff */
[----:B------:R-:W-:Y:S01]  /*0770*/  VIADD R11, R5, 0xfffffffe ;  /* 0xfffffffe050b7836 */ /* 0x000fe20000000000 */
[----:B------:R-:W-:Y:S01]  /*0780*/  ISETP.GT.U32.AND P0, PT, R10, 0xfe, PT ;  /* 0x000000fe0a00780c */ /* 0x000fe20003f04070 */
[----:B------:R-:W-:-:S03]  /*0790*/  VIADD R9, R7, 0x400 ;  /* 0x0000040007097836 */ /* 0x000fc60000000000 */
[----:B------:R-:W-:Y:S01]  /*07a0*/  ISETP.GT.U32.AND P2, PT, R11, 0xfd, PT ;  /* 0x000000fd0b00780c */ /* 0x000fe20003f44070 */
[----:B-1----:R-:W-:-:S05]  /*07b0*/  IMAD.U32 R0, RZ, RZ, UR5 ;  /* 0x00000005ff007e24 */ /* 0x002fca000f8e00ff */
[----:B------:R-:W-:-:S05]  /*07c0*/  LEA R10, R0, R9, 0x18 ;  /* 0x00000009000a7211 */ /* 0x000fca00078ec0ff */
[C---:B------:R-:W-:Y:S02]  /*07d0*/  IMAD R9, R5.reuse, 0x4, R10 ;  /* 0x0000000405097824 */ /* 0x040fe400078e020a */
[----:B------:R-:W-:-:S03]  /*07e0*/  VIADD R10, R5, 0xffffff00 ;  /* 0xffffff00050a7836 */ /* 0x000fc60000000000 */
[----:B--2---:R-:W-:Y:S01]  /*07f0*/  @!P1 STS [R9], R12 ;  /* 0x0000000c09009388 */ /* 0x004fe20000000800 */
        /* <DEDUP_REMOVED lines=11> */
.L_x_73:
[----:B------:R-:W-:Y:S05]  /*08b0*/  BSYNC.RECONVERGENT B0 ;  /* 0x0000000000007941 */ /* 0x000fea0003800200 */
.L_x_72:
[----:B------:R-:W-:Y:S01]  /*08c0*/  BAR.SYNC.DEFER_BLOCKING 0x0 ;  /* 0x0000000000007b1d */ /* 0x000fe20000010000 */
[----:B------:R-:W-:-:S05]  /*08d0*/  VIADD R11, R5, 0xfffffffc ;  /* 0xfffffffc050b7836 */ /* 0x000fca0000000000 */
[----:B------:R-:W-:Y:S01]  /*08e0*/  BSSY.RECONVERGENT B0, `(.L_x_74) ;  /* 0x000000c000007945 */ /* 0x000fe20003800200 */
[----:B0-----:R-:W0:Y:S01]  /*08f0*/  @!P2 LDS R8, [R9+-0x8] ;  /* 0xfffff8000908a984 */ /* 0x001e220000000800 */
        /* <DEDUP_REMOVED lines=10> */
.L_x_75:
[----:B------:R-:W-:Y:S05]  /*09a0*/  BSYNC.RECONVERGENT B0 ;  /* 0x0000000000007941 */ /* 0x000fea0003800200 */
.L_x_74:
        /* <DEDUP_REMOVED lines=14> */
.L_x_77:
[----:B------:R-:W-:Y:S05]  /*0a90*/  BSYNC.RECONVERGENT B0 ;  /* 0x0000000000007941 */ /* 0x000fea0003800200 */
.L_x_76:
        /* <DEDUP_REMOVED lines=14> */
.L_x_79:
[----:B------:R-:W-:Y:S05]  /*0b80*/  BSYNC.RECONVERGENT B0 ;  /* 0x0000000000007941 */ /* 0x000fea0003800200 */
.L_x_78:
        /* <DEDUP_REMOVED lines=14> */
.L_x_81:
[----:B------:R-:W-:Y:S05]  /*0c70*/  BSYNC.RECONVERGENT B0 ;  /* 0x0000000000007941 */ /* 0x000fea0003800200 */
.L_x_80:
        /* <DEDUP_REMOVED lines=14> */
.L_x_83:
[----:B------:R-:W-:Y:S05]  /*0d60*/  BSYNC.RECONVERGENT B0 ;  /* 0x0000000000007941 */ /* 0x000fea0003800200 */
.L_x_82:
[----:B------:R-:W-:Y:S01]  /*0d70*/  BAR.SYNC.DEFER_BLOCKING 0x0 ;  /* 0x0000000000007b1d */ /* 0x000fe20000010000 */
[----:B0-----:R-:W-:-:S05]  /*0d80*/  LOP3.LUT R12, R5, 0x380, RZ, 0xc0, !PT ;  /* 0x00000380050c7812 */ /* 0x001fca00078ec0ff */
[----:B------:R-:W-:Y:S01]  /*0d90*/  BSSY.RECONVERGENT B0, `(.L_x_84) ;  /* 0x000000c000007945 */ /* 0x000fe20003800200 */
[----:B------:R-:W0:Y:S01]  /*0da0*/  @!P2 LDS R8, [R9+-0x100] ;  /* 0xffff00000908a984 */ /* 0x000e220000000800 */
        /* <DEDUP_REMOVED lines=10> */
.L_x_85:
[----:B------:R-:W-:Y:S05]  /*0e50*/  BSYNC.RECONVERGENT B0 ;  /* 0x0000000000007941 */ /* 0x000fea0003800200 */
.L_x_84:
        /* <DEDUP_REMOVED lines=12> */
.L_x_87:
[----:B------:R-:W-:Y:S05]  /*0f20*/  BSYNC.RECONVERGENT B0 ;  /* 0x0000000000007941 */ /* 0x000fea0003800200 */
.L_x_86:
[----:B------:R-:W-:Y:S06]  /*0f30*/  BAR.SYNC.DEFER_BLOCKING 0x0 ;  /* 0x0000000000007b1d */ /* 0x000fec0000010000 */
[----:B------:R-:W-:Y:S04]  /*0f40*/  BSSY.RECONVERGENT B0, `(.L_x_88) ;  /* 0x0000020000007945 */ /* 0x000fe80003800200 */
[----:B------:R-:W-:Y:S05]  /*0f50*/  @P1 BRA `(.L_x_89) ;  /* 0x0000000000781947 */ /* 0x000fea0003800000 */
[----:B0-----:R-:W-:Y:S01]  /*0f60*/  LEA R9, R0, R7, 0x18 ;  /* 0x0000000700097211 */ /* 0x001fe200078ec0ff */
[----:B------:R-:W-:Y:S01]  /*0f70*/  LDS R3, [R3] ;  /* 0x0000000003037984 */ /* 0x000fe20000000800 */
[----:B------:R-:W-:Y:S03]  /*0f80*/  BSSY.RECONVERGENT B1, `(.L_x_90) ;  /* 0x0000011000017945 */ /* 0x000fe60003800200 */
[----:B------:R-:W0:Y:S02]  /*0f90*/  LDS R0, [R9+0x7fc] ;  /* 0x0007fc0009007984 */ /* 0x000e240000000800 */
        /* <DEDUP_REMOVED lines=13> */
[----:B------:R-:W-:Y:S05]  /*1070*/  CALL.REL.NOINC `($__internal_1_$__cuda_sm3x_div_rn_noftz_f32_slowpath) ;  /* 0x0000000400587944 */ /* 0x000fea0003c00000 */
[----:B------:R-:W-:-:S07]  /*1080*/  IMAD.MOV.U32 R7, RZ, RZ, R0 ;  /* 0x000000ffff077224 */ /* 0x000fce00078e0000 */
.L_x_91:
[----:B------:R-:W-:Y:S05]  /*1090*/  BSYNC.RECONVERGENT B1 ;  /* 0x0000000000017941 */ /* 0x000fea0003800200 */
.L_x_90:
[----:B------:R-:W0:Y:S01]  /*10a0*/  S2UR UR5, SR_CgaCtaId ;  /* 0x00000000000579c3 */ /* 0x000e220000008800 */
[----:B------:R-:W-:Y:S01]  /*10b0*/  FMUL R3, R7, 255 ;  /* 0x437f000007037820 */ /* 0x000fe20000400000 */
[----:B------:R-:W-:Y:S02]  /*10c0*/  UMOV UR4, 0x400 ;  /* 0x0000040000047882 */ /* 0x000fe40000000000 */
[----:B------:R-:W-:-:S03]  /*10d0*/  IMAD.U32 R7, RZ, RZ, UR4 ;  /* 0x00000004ff077e24 */ /* 0x000fc6000f8e00ff */
[----:B------:R-:W1:Y:S01]  /*10e0*/  F2I.TRUNC.NTZ R3, R3 ;  /* 0x0000000300037305 */ /* 0x000e62000020f100 */
[----:B------:R-:W-:Y:S02]  /*10f0*/  VIADD R9, R7, 0x800 ;  /* 0x0000080007097836 */ /* 0x000fe40000000000 */
[----:B0-----:R-:W-:-:S05]  /*1100*/  IMAD.U32 R0, RZ, RZ, UR5 ;  /* 0x00000005ff007e24 */ /* 0x001fca000f8e00ff */
[----:B------:R-:W-:-:S05]  /*1110*/  LEA R8, R0, R9, 0x18 ;  /* 0x0000000900087211 */ /* 0x000fca00078ec0ff */
[----:B------:R-:W-:-:S05]  /*1120*/  IMAD.IADD R8, R5, 0x1, R8 ;  /* 0x0000000105087824 */ /* 0x000fca00078e0208 */
[----:B-1----:R1:W-:Y:S02]  /*1130*/  STS.U8 [R8], R3 ;  /* 0x0000000308007388 */ /* 0x0023e40000000000 */
.L_x_89:
[----:B------:R-:W-:Y:S05]  /*1140*/  BSYNC.RECONVERGENT B0 ;  /* 0x0000000000007941 */ /* 0x000fea0003800200 */
.L_x_88:
[----:B------:R-:W-:Y:S01]  /*1150*/  BAR.SYNC.DEFER_BLOCKING 0x0 ;  /* 0x0000000000007b1d */ /* 0x000fe20000010000 */
[----:B------:R-:W-:-:S05]  /*1160*/  ISETP.NE.AND P0, PT, R16, 0x3, PT ;  /* 0x000000031000780c */ /* 0x000fca0003f05270 */
[----:B------:R-:W2:Y:S01]  /*1170*/  LDCU.128 UR8, c[0x0][0x380] ;  /* 0x00007000ff0877ac */ /* 0x000ea20008000c00 */
[----:B------:R-:W-:Y:S07]  /*1180*/  BSSY.RECONVERGENT B0, `(.L_x_92) ;  /* 0x0000015000007945 */ /* 0x000fee0003800200 */
[----:B------:R-:W-:Y:S05]  /*1190*/  @!P0 BRA `(.L_x_93) ;  /* 0x00000000004c8947 */ /* 0x000fea0003800000 */
[----:B-1----:R-:W-:Y:S01]  /*11a0*/  VIADD R3, R7, 0x800 ;  /* 0x0000080007037836 */ /* 0x002fe20000000000 */
[----:B------:R-:W-:Y:S01]  /*11b0*/  BSSY.RECONVERGENT B1, `(.L_x_93) ;  /* 0x0000011000017945 */ /* 0x000fe20003800200 */
[----:B------:R-:W-:Y:S02]  /*11c0*/  IMAD.MOV R6, RZ, RZ, -R6 ;  /* 0x000000ffff067224 */ /* 0x000fe400078e0a06 */
[----:B------:R-:W-:Y:S01]  /*11d0*/  IMAD.MOV.U32 R12, RZ, RZ, RZ ;  /* 0x000000ffff0c7224 */ /* 0x000fe200078e00ff */
[----:B------:R-:W-:-:S07]  /*11e0*/  LEA R13, R0, R3, 0x18 ;  /* 0x00000003000d7211 */ /* 0x000fce00078ec0ff */
.L_x_94:
[----:B0-2---:R-:W-:-:S04]  /*11f0*/  IADD3 R8, P0, PT, R5, UR8, RZ ;  /* 0x0000000805087c10 */ /* 0x005fc8000ff1e0ff */
[----:B------:R-:W-:-:S05]  /*1200*/  IADD3.X R9, PT, PT, R12, UR9, RZ, P0, !PT ;  /* 0x000000090c097c10 */ /* 0x000fca00087fe4ff */
[----:B------:R-:W2:Y:S01]  /*1210*/  LDG.E.U8 R8, desc[UR6][R8.64] ;  /* 0x0000000608087981 */ /* 0x000ea2000c1e1100 */
[----:B-1----:R-:W-:Y:S01]  /*1220*/  IADD3 R10, P0, PT, R5, UR10, RZ ;  /* 0x0000000a050a7c10 */ /* 0x002fe2000ff1e0ff */
[----:B------:R-:W-:Y:S01]  /*1230*/  VIADD R6, R6, 0x1 ;  /* 0x0000000106067836 */ /* 0x000fe20000000000 */
[----:B------:R-:W-:Y:S02]  /*1240*/  IADD3 R5, P1, PT, R2, R5, RZ ;  /* 0x0000000502057210 */ /* 0x000fe40007f3e0ff */
[----:B------:R-:W-:Y:S02]  /*1250*/  IADD3.X R11, PT, PT, R12, UR11, RZ, P0, !PT ;  /* 0x0000000b0c0b7c10 */ /* 0x000fe400087fe4ff */
[----:B------:R-:W-:Y:S01]  /*1260*/  ISETP.NE.AND P0, PT, R6, RZ, PT ;  /* 0x000000ff0600720c */ /* 0x000fe20003f05270 */
[----:B------:R-:W-:Y:S02]  /*1270*/  IMAD.X R12, RZ, RZ, R12, P1 ;  /* 0x000000ffff0c7224 */ /* 0x000fe400008e060c */
[----:B--2---:R-:W-:-:S06]  /*1280*/  IMAD.IADD R3, R13, 0x1, R8 ;  /* 0x000000010d037824 */ /* 0x004fcc00078e0208 */
[----:B------:R-:W0:Y:S04]  /*1290*/  LDS.U8 R3, [R3] ;  /* 0x0000000003037984 */ /* 0x000e280000000000 */
[----:B0-----:R1:W-:Y:S01]  /*12a0*/  STG.E.U8 desc[UR6][R10.64], R3 ;  /* 0x000000030a007986 */ /* 0x0013e2000c101106 */
[----:B------:R-:W-:Y:S05]  /*12b0*/  @P0 BRA `(.L_x_94) ;  /* 0xfffffffc00cc0947 */ /* 0x000fea000383ffff */
[----:B------:R-:W-:Y:S05]  /*12c0*/  BSYNC.RECONVERGENT B1 ;  /* 0x0000000000017941 */ /* 0x000fea0003800200 */
.L_x_93:
[----:B--2---:R-:W-:Y:S05]  /*12d0*/  BSYNC.RECONVERGENT B0 ;  /* 0x0000000000007941 */ /* 0x004fea0003800200 */
.L_x_92:
[----:B------:R-:W-:-:S13]  /*12e0*/  ISETP.GE.U32.AND P0, PT, R4, 0x3, PT ;  /* 0x000000030400780c */ /* 0x000fda0003f06070 */
[----:B------:R-:W-:Y:S05]  /*12f0*/  @!P0 EXIT ;  /* 0x000000000000894d */ /* 0x000fea0003800000 */
[----:B------:R-:W-:Y:S01]  /*1300*/  VIADD R7, R7, 0x800 ;  /* 0x0000080007077836 */ /* 0x000fe20000000000 */
[----:B------:R-:W2:Y:S01]  /*1310*/  LDCU.128 UR8, c[0x0][0x380] ;  /* 0x00007000ff0877ac */ /* 0x000ea20008000c00 */
[--C-:B-1----:R-:W-:Y:S02]  /*1320*/  IMAD R3, R2, 0x2, R5.reuse ;  /* 0x0000000202037824 */ /* 0x102fe400078e0205 */
[----:B0-----:R-:W-:Y:S01]  /*1330*/  IMAD.IADD R9, R5, 0x1, R2 ;  /* 0x0000000105097824 */ /* 0x001fe200078e0202 */
[----:B------:R-:W-:Y:S01]  /*1340*/  LEA R0, R0, R7, 0x18 ;  /* 0x0000000700007211 */ /* 0x000fe200078ec0ff */
[----:B------:R-:W-:-:S07]  /*1350*/  IMAD R7, R2, 0x3, R5 ;  /* 0x0000000302077824 */ /* 0x000fce00078e0205 */
.L_x_95:
[----:B0-2---:R-:W-:-:S05]  /*1360*/  IADD3 R10, P0, PT, R5, UR8, RZ ;  /* 0x00000008050a7c10 */ /* 0x005fca000ff1e0ff */
[----:B------:R-:W-:-:S06]  /*1370*/  IMAD.X R11, RZ, RZ, UR9, P0 ;  /* 0x00000009ff0b7e24 */ /* 0x000fcc00080e06ff */
[----:B------:R-:W2:Y:S01]  /*1380*/  LDG.E.U8 R11, desc[UR6][R10.64] ;  /* 0x000000060a0b7981 */ /* 0x000ea2000c1e1100 */
[----:B------:R-:W-:Y:S02]  /*1390*/  IADD3 R12, P0, PT, R5, UR10, RZ ;  /* 0x0000000a050c7c10 */ /* 0x000fe4000ff1e0ff */
[----:B------:R-:W-:-:S03]  /*13a0*/  IADD3 R14, P1, PT, R9, UR8, RZ ;  /* 0x00000008090e7c10 */ /* 0x000fc6000ff3e0ff */
[----:B------:R-:W-:Y:S02]  /*13b0*/  IMAD.X R13, RZ, RZ, UR11, P0 ;  /* 0x0000000bff0d7e24 */ /* 0x000fe400080e06ff */
[----:B------:R-:W-:Y:S02]  /*13c0*/  IMAD.X R15, RZ, RZ, UR9, P1 ;  /* 0x00000009ff0f7e24 */ /* 0x000fe400088e06ff */
[----:B--2---:R-:W-:-:S05]  /*13d0*/  IMAD.IADD R4, R0, 0x1, R11 ;  /* 0x0000000100047824 */ /* 0x004fca00078e020b */
[----:B------:R-:W0:Y:S04]  /*13e0*/  LDS.U8 R19, [R4] ;  /* 0x0000000004137984 */ /* 0x000e280000000000 */
[----:B0-----:R-:W-:Y:S04]  /*13f0*/  STG.E.U8 desc[UR6][R12.64], R19 ;  /* 0x000000130c007986 */ /* 0x001fe8000c101106 */
        /* <DEDUP_REMOVED lines=17> */
[----:B------:R-:W-:Y:S01]  /*1510*/  IADD3 R10, P0, PT, R7, UR10, RZ ;  /* 0x0000000a070a7c10 */ /* 0x000fe2000ff1e0ff */
[C---:B------:R-:W-:Y:S01]  /*1520*/  IMAD R3, R2.reuse, 0x4, R3 ;  /* 0x0000000402037824 */ /* 0x040fe200078e0203 */
[C---:B------:R-:W-:Y:S01]  /*1530*/  IADD3 R5, PT, PT, R2.reuse, R5, R2 ;  /* 0x0000000502057210 */ /* 0x040fe20007ffe002 */
[----:B------:R-:W-:-:S02]  /*1540*/  IMAD R7, R2, 0x4, R7 ;  /* 0x0000000402077824 */ /* 0x000fc400078e0207 */
[----:B------:R-:W-:Y:S01]  /*1550*/  IMAD.X R11, RZ, RZ, UR11, P0 ;  /* 0x0000000bff0b7e24 */ /* 0x000fe200080e06ff */
[C---:B------:R-:W-:Y:S01]  /*1560*/  IADD3 R5, PT, PT, R2.reuse, R5, R2 ;  /* 0x0000000502057210 */ /* 0x040fe20007ffe002 */
[----:B------:R-:W-:-:S03]  /*1570*/  IMAD R9, R2, 0x4, R9 ;  /* 0x0000000402097824 */ /* 0x000fc600078e0209 */
[----:B------:R-:W-:Y:S01]  /*1580*/  ISETP.GE.U32.AND P0, PT, R5, 0x400, PT ;  /* 0x000004000500780c */ /* 0x000fe20003f06070 */
[----:B--2---:R-:W-:-:S05]  /*1590*/  IMAD.IADD R6, R0, 0x1, R15 ;  /* 0x0000000100067824 */ /* 0x004fca00078e020f */
[----:B------:R-:W0:Y:S04]  /*15a0*/  LDS.U8 R21, [R6] ;  /* 0x0000000006157984 */ /* 0x000e280000000000 */
[----:B0-----:R0:W-:Y:S03]  /*15b0*/  STG.E.U8 desc[UR6][R10.64], R21 ;  /* 0x000000150a007986 */ /* 0x0011e6000c101106 */
[----:B------:R-:W-:Y:S05]  /*15c0*/  @!P0 BRA `(.L_x_95) ;  /* 0xfffffffc00648947 */ /* 0x000fea000383ffff */
[----:B------:R-:W-:Y:S05]  /*15d0*/  EXIT ;  /* 0x000000000000794d */ /* 0x000fea0003800000 */
        .weak           $__internal_1_$__cuda_sm3x_div_rn_noftz_f32_slowpath
        .type           $__internal_1_$__cuda_sm3x_div_rn_noftz_f32_slowpath,@function
        .size           $__internal_1_$__cuda_sm3x_div_rn_noftz_f32_slowpath,(.L_x_109 - $__internal_1_$__cuda_sm3x_div_rn_noftz_f32_slowpath)
$__internal_1_$__cuda_sm3x_div_rn_noftz_f32_slowpath:
[----:B------:R-:W-:Y:S01]  /*15e0*/  SHF.R.U32.HI R9, RZ, 0x17, R11 ;  /* 0x00000017ff097819 */ /* 0x000fe2000001160b */
[----:B------:R-:W-:Y:S01]  /*15f0*/  BSSY.RECONVERGENT B2, `(.L_x_96) ;  /* 0x0000064000027945 */ /* 0x000fe20003800200 */
[--C-:B------:R-:W-:Y:S01]  /*1600*/  SHF.R.U32.HI R3, RZ, 0x17, R0.reuse ;  /* 0x00000017ff037819 */ /* 0x100fe20000011600 */
[----:B------:R-:W-:Y:S01]  /*1610*/  IMAD.MOV.U32 R12, RZ, RZ, R0 ;  /* 0x000000ffff0c7224 */ /* 0x000fe200078e0000 */
[----:B------:R-:W-:Y:S02]  /*1620*/  LOP3.LUT R9, R9, 0xff, RZ, 0xc0, !PT ;  /* 0x000000ff09097812 */ /* 0x000fe400078ec0ff */
[----:B------:R-:W-:-:S03]  /*1630*/  LOP3.LUT R10, R3, 0xff, RZ, 0xc0, !PT ;  /* 0x000000ff030a7812 */ /* 0x000fc600078ec0ff */
[----:B------:R-:W-:Y:S02]  /*1640*/  VIADD R14, R9, 0xffffffff ;  /* 0xffffffff090e7836 */ /* 0x000fe40000000000 */
[----:B------:R-:W-:-:S03]  /*1650*/  VIADD R13, R10, 0xffffffff ;  /* 0xffffffff0a0d7836 */ /* 0x000fc60000000000 */
[----:B------:R-:W-:-:S04]  /*1660*/  ISETP.GT.U32.AND P0, PT, R14, 0xfd, PT ;  /* 0x000000fd0e00780c */ /* 0x000fc80003f04070 */
[----:B------:R-:W-:-:S13]  /*1670*/  ISETP.GT.U32.OR P0, PT, R13, 0xfd, P0 ;  /* 0x000000fd0d00780c */ /* 0x000fda0000704470 */
[----:B------:R-:W-:Y:S01]  /*1680*/  @!P0 IMAD.MOV.U32 R7, RZ, RZ, RZ ;  /* 0x000000ffff078224 */ /* 0x000fe200078e00ff */
[----:B------:R-:W-:Y:S06]  /*1690*/  @!P0 BRA `(.L_x_97) ;  /* 0x0000000000608947 */ /* 0x000fec0003800000 */
[----:B------:R-:W-:Y:S01]  /*16a0*/  FSETP.GTU.FTZ.AND P0, PT, |R0|, +INF , PT ;  /* 0x7f8000000000780b */ /* 0x000fe20003f1c200 */
[----:B------:R-:W-:Y:S01]  /*16b0*/  IMAD.MOV.U32 R3, RZ, RZ, R11 ;  /* 0x000000ffff037224 */ /* 0x000fe200078e000b */
        /* <DEDUP_REMOVED lines=22> */
.L_x_97:
        /* <DEDUP_REMOVED lines=29> */
[CCC-:B------:R-:W-:Y:S01]  /*19f0*/  FFMA.RZ R3, R14.reuse, R12.reuse, R15.reuse ;  /* 0x0000000c0e037223 */ /* 0x1c0fe2000000c00f */
[CCC-:B------:R-:W-:Y:S01]  /*1a00*/  FFMA.RM R10, R14.reuse, R12.reuse, R15.reuse ;  /* 0x0000000c0e0a7223 */ /* 0x1c0fe2000000400f */
[C---:B------:R-:W-:Y:S02]  /*1a10*/  ISETP.NE.AND P2, PT, R9.reuse, RZ, PT ;  /* 0x000000ff0900720c */ /* 0x040fe40003f45270 */
[----:B------:R-:W-:Y:S02]  /*1a20*/  ISETP.NE.AND P1, PT, R9, RZ, PT ;  /* 0x000000ff0900720c */ /* 0x000fe40003f25270 */
[----:B------:R-:W-:Y:S01]  /*1a30*/  LOP3.LUT R7, R3, 0x7fffff, RZ, 0xc0, !PT ;  /* 0x007fffff03077812 */ /* 0x000fe200078ec0ff */
[----:B------:R-:W-:Y:S01]  /*1a40*/  FFMA.RP R3, R14, R12, R15 ;  /* 0x0000000c0e037223 */ /* 0x000fe2000000800f */
[----:B------:R-:W-:Y:S02]  /*1a50*/  VIADD R12, R9, 0x20 ;  /* 0x00000020090c7836 */ /* 0x000fe40000000000 */
[----:B------:R-:W-:Y:S01]  /*1a60*/  LOP3.LUT R7, R7, 0x800000, RZ, 0xfc, !PT ;  /* 0x0080000007077812 */ /* 0x000fe200078efcff */
[----:B------:R-:W-:Y:S01]  /*1a70*/  IMAD.MOV R9, RZ, RZ, -R9 ;  /* 0x000000ffff097224 */ /* 0x000fe200078e0a09 */
[----:B------:R-:W-:-:S02]  /*1a80*/  FSETP.NEU.FTZ.AND P0, PT, R3, R10, PT ;  /* 0x0000000a0300720b */ /* 0x000fc40003f1d000 */
[----:B------:R-:W-:Y:S02]  /*1a90*/  SHF.L.U32 R12, R7, R12, RZ ;  /* 0x0000000c070c7219 */ /* 0x000fe400000006ff */
[----:B------:R-:W-:Y:S02]  /*1aa0*/  SEL R10, R9, RZ, P2 ;  /* 0x000000ff090a7207 */ /* 0x000fe40001000000 */
[----:B------:R-:W-:Y:S02]  /*1ab0*/  ISETP.NE.AND P1, PT, R12, RZ, P1 ;  /* 0x000000ff0c00720c */ /* 0x000fe40000f25270 */
[----:B------:R-:W-:Y:S02]  /*1ac0*/  SHF.R.U32.HI R10, RZ, R10, R7 ;  /* 0x0000000aff0a7219 */ /* 0x000fe40000011607 */
[----:B------:R-:W-:Y:S02]  /*1ad0*/  PLOP3.LUT P0, PT, P0, P1, PT, 0xf8, 0x8f ;  /* 0x00000000008f781c */ /* 0x000fe40000703f70 */
[----:B------:R-:W-:-:S02]  /*1ae0*/  SHF.R.U32.HI R12, RZ, 0x1, R10 ;  /* 0x00000001ff0c7819 */ /* 0x000fc4000001160a */
[----:B------:R-:W-:-:S04]  /*1af0*/  SEL R3, RZ, 0x1, !P0 ;  /* 0x00000001ff037807 */ /* 0x000fc80004000000 */
[----:B------:R-:W-:-:S04]  /*1b00*/  LOP3.LUT R3, R3, 0x1, R12, 0xf8, !PT ;  /* 0x0000000103037812 */ /* 0x000fc800078ef80c */
[----:B------:R-:W-:-:S05]  /*1b10*/  LOP3.LUT R3, R3, R10, RZ, 0xc0, !PT ;  /* 0x0000000a03037212 */ /* 0x000fca00078ec0ff */
[----:B------:R-:W-:-:S05]  /*1b20*/  IMAD.IADD R3, R12, 0x1, R3 ;  /* 0x000000010c037824 */ /* 0x000fca00078e0203 */
[----:B------:R-:W-:Y:S01]  /*1b30*/  LOP3.LUT R0, R3, R0, RZ, 0xfc, !PT ;  /* 0x0000000003007212 */ /* 0x000fe200078efcff */
[----:B------:R-:W-:Y:S06]  /*1b40*/  BRA `(.L_x_105) ;  /* 0x0000000000107947 */ /* 0x000fec0003800000 */
.L_x_104:
[----:B------:R-:W-:-:S04]  /*1b50*/  LOP3.LUT R0, R0, 0x80000000, RZ, 0xc0, !PT ;  /* 0x8000000000007812 */ /* 0x000fc800078ec0ff */
[----:B------:R-:W-:Y:S01]  /*1b60*/  LOP3.LUT R0, R0, 0x7f800000, RZ, 0xfc, !PT ;  /* 0x7f80000000007812 */ /* 0x000fe200078efcff */
[----:B------:R-:W-:Y:S06]  /*1b70*/  BRA `(.L_x_105) ;  /* 0x0000000000047947 */ /* 0x000fec0003800000 */
.L_x_103:
[----:B------:R-:W-:-:S07]  /*1b80*/  IMAD R0, R10, 0x800000, R0 ;  /* 0x008000000a007824 */ /* 0x000fce00078e0200 */
.L_x_105:
[----:B------:R-:W-:Y:S05]  /*1b90*/  BSYNC.RECONVERGENT B3 ;  /* 0x0000000000037941 */ /* 0x000fea0003800200 */
.L_x_102:
[----:B------:R-:W-:Y:S05]  /*1ba0*/  BRA `(.L_x_106) ;  /* 0x0000000000207947 */ /* 0x000fea0003800000 */
.L_x_101:
[----:B------:R-:W-:-:S04]  /*1bb0*/  LOP3.LUT R0, R11, 0x80000000, R12, 0x48, !PT ;  /* 0x800000000b007812 */ /* 0x000fc800078e480c */
[----:B------:R-:W-:Y:S01]  /*1bc0*/  LOP3.LUT R0, R0, 0x7f800000, RZ, 0xfc, !PT ;  /* 0x7f80000000007812 */ /* 0x000fe200078efcff */
[----:B------:R-:W-:Y:S06]  /*1bd0*/  BRA `(.L_x_106) ;  /* 0x0000000000147947 */ /* 0x000fec0003800000 */
.L_x_100:
[----:B------:R-:W-:Y:S01]  /*1be0*/  LOP3.LUT R0, R11, 0x80000000, R12, 0x48, !PT ;  /* 0x800000000b007812 */ /* 0x000fe200078e480c */
[----:B------:R-:W-:Y:S06]  /*1bf0*/  BRA `(.L_x_106) ;  /* 0x00000000000c7947 */ /* 0x000fec0003800000 */
.L_x_99:
[----:B------:R-:W0:Y:S01]  /*1c00*/  MUFU.RSQ R0, -QNAN ;  /* 0xffc0000000007908 */ /* 0x000e220000001400 */
[----:B------:R-:W-:Y:S05]  /*1c10*/  BRA `(.L_x_106) ;  /* 0x0000000000047947 */ /* 0x000fea0003800000 */
.L_x_98:
[----:B------:R-:W-:-:S07]  /*1c20*/  FADD.FTZ R0, R0, R3 ;  /* 0x0000000300007221 */ /* 0x000fce0000010000 */
.L_x_106:
[----:B------:R-:W-:Y:S05]  /*1c30*/  BSYNC.RECONVERGENT B2 ;  /* 0x0000000000027941 */ /* 0x000fea0003800200 */
.L_x_96:
[----:B------:R-:W-:-:S04]  /*1c40*/  IMAD.MOV.U32 R9, RZ, RZ, 0x0 ;  /* 0x00000000ff097424 */ /* 0x000fc800078e00ff */
[----:B0-----:R-:W-:Y:S05]  /*1c50*/  RET.REL.NODEC R8 `(_Z17gpu_process_imagePhS_) ;  /* 0xffffffe008e87950 */ /* 0x001fea0003c3ffff */
.L_x_107:
        /* <DEDUP_REMOVED lines=10> */
.L_x_109:


//--------------------- .nv.global.init           --------------------------
	.section	.nv.global.init,"aw",@progbits
.nv.global.init:
	.type		$str$1,@object
	.size		$str$1,($str - $str$1)
$str$1:
        /*0000*/ 	.byte	0x2f, 0x74, 0x6d, 0x70, 0x2f, 0x73, 0x61, 0x73, 0x73, 0x5f, 0x63, 0x75, 0x5f, 0x68, 0x76, 0x64
        /*0010*/ 	.byte	0x6a, 0x37, 0x70, 0x63, 0x66, 0x2f, 0x6b, 0x2e, 0x63, 0x75, 0x00
	.type		$str,@object
	.size		$str,($str$2 - $str)
$str:
        /*001b*/ 	.byte	0x21, 0x71, 0x75, 0x65, 0x75, 0x65, 0x5f, 0x69, 0x73, 0x5f, 0x66, 0x75, 0x6c, 0x6c, 0x5f, 0x67
        /*002b*/ 	.byte	0x70, 0x75, 0x5f, 0x73, 0x69, 0x64, 0x65, 0x28, 0x71, 0x75, 0x65, 0x75, 0x65, 0x29, 0x00
	.type		$str$2,@object
	.size		$str$2,(__unnamed_1 - $str$2)
$str$2:
        /*003a*/ 	.byte	0x21, 0x71, 0x75, 0x65, 0x75, 0x65, 0x5f, 0x69, 0x73, 0x5f, 0x65, 0x6d, 0x70, 0x74, 0x79, 0x5f
        /*004a*/ 	.byte	0x67, 0x70, 0x75, 0x5f, 0x73, 0x69, 0x64, 0x65, 0x28, 0x71, 0x75, 0x65, 0x75, 0x65, 0x29, 0x00
	.type		__unnamed_1,@object
	.size		__unnamed_1,(__unnamed_2 - __unnamed_1)
__unnamed_1:
        /*005a*/ 	.byte	0x76, 0x6f, 0x69, 0x64, 0x20, 0x71, 0x75, 0x65, 0x75, 0x65, 0x5f, 0x65, 0x6e, 0x71, 0x75, 0x65
        /*006a*/ 	.byte	0x75, 0x65, 0x5f, 0x67, 0x70, 0x75, 0x5f, 0x73, 0x69, 0x64, 0x65, 0x28, 0x51, 0x75, 0x65, 0x75
        /*007a*/ 	.byte	0x65, 0x20, 0x2a, 0x2c, 0x20, 0x69, 0x6e, 0x74, 0x29, 0x00
	.type		__unnamed_2,@object
	.size		__unnamed_2,(.L_1 - __unnamed_2)
__unnamed_2:
        /*0084*/ 	.byte	0x76, 0x6f, 0x69, 0x64, 0x20, 0x71, 0x75, 0x65, 0x75, 0x65, 0x5f, 0x64, 0x65, 0x71, 0x75, 0x65
        /*0094*/ 	.byte	0x75, 0x65, 0x5f, 0x67, 0x70, 0x75, 0x5f, 0x73, 0x69, 0x64, 0x65, 0x28, 0x51, 0x75, 0x65, 0x75
        /*00a4*/ 	.byte	0x65, 0x20, 0x2a, 0x2c, 0x20, 0x69, 0x6e, 0x74, 0x20, 0x2a, 0x29, 0x00
.L_1:


//--------------------- .nv.shared._Z22producer_consumer_loopPhS_P5QueueS1_ --------------------------
	.section	.nv.shared._Z22producer_consumer_loopPhS_P5QueueS1_,"aw",@nobits
	.sectionflags	@""
	.align	4
.nv.shared._Z22producer_consumer_loopPhS_P5QueueS1_:
	.zero		3332


//--------------------- .nv.shared.reserved.0     --------------------------
	.section	.nv.shared.reserved.0,"aw",@nobits
	.weak		__nv_reservedSMEM_offset_0_alias
	.size		__nv_reservedSMEM_offset_0_alias, 0, 64
	.other		__nv_reservedSMEM_offset_0_alias,@"STO_CUDA_RESERVED_SHARED STV_DEFAULT"
__nv_reservedSMEM_offset_0_alias:
	.zero		0
	.zero		64


//--------------------- .nv.shared._Z17gpu_process_imagePhS_ --------------------------
	.section	.nv.shared._Z17gpu_process_imagePhS_,"aw",@nobits
	.sectionflags	@""
	.align	4
.nv.shared._Z17gpu_process_imagePhS_:
	.zero		3328


//--------------------- .nv.constant0._Z22producer_consumer_loopPhS_P5QueueS1_ --------------------------
	.section	.nv.constant0._Z22producer_consumer_loopPhS_P5QueueS1_,"a",@progbits
	.sectionflags	@""
	.align	4
.nv.constant0._Z22producer_consumer_loopPhS_P5QueueS1_:
	.zero		928


//--------------------- .nv.constant0._Z17gpu_process_imagePhS_ --------------------------
	.section	.nv.constant0._Z17gpu_process_imagePhS_,"a",@progbits
	.sectionflags	@""
	.align	4
.nv.constant0._Z17gpu_process_imagePhS_:
	.zero		912


//--------------------- SYMBOLS --------------------------

	.type		.nv.reservedSmem.offset0,@object
	.size		.nv.reservedSmem.offset0,0x4
	.type		.nv.reservedSmem.cap,@object
	.size		.nv.reservedSmem.cap,0x4
	.type		__assertfail,@function
